//
// Generated by NVIDIA NVVM Compiler
//
// Compiler Build ID: CL-36424714
// Cuda compilation tools, release 13.0, V13.0.88
// Based on NVVM 20.0.0
//

.version 9.0
.target sm_100
.address_size 64

	// .globl	_Z10matrix_mulPdS_S_iii

.visible .entry _Z10matrix_mulPdS_S_iii(
	.param .u64 .ptr .align 1 _Z10matrix_mulPdS_S_iii_param_0,
	.param .u64 .ptr .align 1 _Z10matrix_mulPdS_S_iii_param_1,
	.param .u64 .ptr .align 1 _Z10matrix_mulPdS_S_iii_param_2,
	.param .u32 _Z10matrix_mulPdS_S_iii_param_3,
	.param .u32 _Z10matrix_mulPdS_S_iii_param_4,
	.param .u32 _Z10matrix_mulPdS_S_iii_param_5
)
{
	.reg .pred 	%p<13>;
	.reg .b32 	%r<46>;
	.reg .b64 	%rd<39>;
	.reg .b64 	%fd<68>;

	ld.param.u64 	%rd3, [_Z10matrix_mulPdS_S_iii_param_0];
	ld.param.u64 	%rd4, [_Z10matrix_mulPdS_S_iii_param_1];
	ld.param.u64 	%rd5, [_Z10matrix_mulPdS_S_iii_param_2];
	ld.param.u32 	%r22, [_Z10matrix_mulPdS_S_iii_param_3];
	ld.param.u32 	%r20, [_Z10matrix_mulPdS_S_iii_param_4];
	ld.param.u32 	%r23, [_Z10matrix_mulPdS_S_iii_param_5];
	cvta.to.global.u64 	%rd1, %rd5;
	cvta.to.global.u64 	%rd2, %rd4;
	mov.u32 	%r24, %ctaid.y;
	mov.u32 	%r25, %ntid.y;
	mov.u32 	%r26, %tid.y;
	mad.lo.s32 	%r27, %r24, %r25, %r26;
	mov.u32 	%r28, %ctaid.x;
	mov.u32 	%r29, %ntid.x;
	mov.u32 	%r30, %tid.x;
	mad.lo.s32 	%r2, %r28, %r29, %r30;
	setp.ge.s32 	%p1, %r2, %r22;
	setp.ge.s32 	%p2, %r27, %r23;
	or.pred  	%p3, %p1, %p2;
	@%p3 bra 	$L__BB0_14;
	setp.lt.s32 	%p4, %r20, 1;
	mov.f64 	%fd67, 0d0000000000000000;
	@%p4 bra 	$L__BB0_13;
	mul.lo.s32 	%r3, %r20, %r2;
	and.b32  	%r4, %r20, 7;
	setp.lt.u32 	%p5, %r20, 8;
	mov.f64 	%fd67, 0d0000000000000000;
	mov.b32 	%r44, 0;
	@%p5 bra 	$L__BB0_5;
	and.b32  	%r44, %r20, 2147483640;
	neg.s32 	%r42, %r44;
	shl.b32 	%r7, %r23, 3;
	mov.f64 	%fd67, 0d0000000000000000;
	mul.wide.s32 	%rd10, %r23, 8;
	mov.u32 	%r40, %r3;
	mov.u32 	%r41, %r27;
$L__BB0_4:
	.pragma "nounroll";
	mul.wide.s32 	%rd6, %r40, 8;
	add.s64 	%rd7, %rd2, %rd6;
	ld.global.f64 	%fd17, [%rd7];
	mul.wide.s32 	%rd8, %r41, 8;
	add.s64 	%rd9, %rd1, %rd8;
	ld.global.f64 	%fd18, [%rd9];
	fma.rn.f64 	%fd19, %fd17, %fd18, %fd67;
	ld.global.f64 	%fd20, [%rd7+8];
	add.s64 	%rd11, %rd9, %rd10;
	ld.global.f64 	%fd21, [%rd11];
	fma.rn.f64 	%fd22, %fd20, %fd21, %fd19;
	ld.global.f64 	%fd23, [%rd7+16];
	add.s64 	%rd12, %rd11, %rd10;
	ld.global.f64 	%fd24, [%rd12];
	fma.rn.f64 	%fd25, %fd23, %fd24, %fd22;
	ld.global.f64 	%fd26, [%rd7+24];
	add.s64 	%rd13, %rd12, %rd10;
	ld.global.f64 	%fd27, [%rd13];
	fma.rn.f64 	%fd28, %fd26, %fd27, %fd25;
	ld.global.f64 	%fd29, [%rd7+32];
	add.s64 	%rd14, %rd13, %rd10;
	ld.global.f64 	%fd30, [%rd14];
	fma.rn.f64 	%fd31, %fd29, %fd30, %fd28;
	ld.global.f64 	%fd32, [%rd7+40];
	add.s64 	%rd15, %rd14, %rd10;
	ld.global.f64 	%fd33, [%rd15];
	fma.rn.f64 	%fd34, %fd32, %fd33, %fd31;
	ld.global.f64 	%fd35, [%rd7+48];
	add.s64 	%rd16, %rd15, %rd10;
	ld.global.f64 	%fd36, [%rd16];
	fma.rn.f64 	%fd37, %fd35, %fd36, %fd34;
	ld.global.f64 	%fd38, [%rd7+56];
	add.s64 	%rd17, %rd16, %rd10;
	ld.global.f64 	%fd39, [%rd17];
	fma.rn.f64 	%fd67, %fd38, %fd39, %fd37;
	add.s32 	%r42, %r42, 8;
	add.s32 	%r41, %r41, %r7;
	add.s32 	%r40, %r40, 8;
	setp.ne.s32 	%p6, %r42, 0;
	@%p6 bra 	$L__BB0_4;
$L__BB0_5:
	setp.eq.s32 	%p7, %r4, 0;
	@%p7 bra 	$L__BB0_13;
	and.b32  	%r15, %r20, 3;
	setp.lt.u32 	%p8, %r4, 4;
	@%p8 bra 	$L__BB0_8;
	add.s32 	%r32, %r44, %r3;
	mul.wide.s32 	%rd18, %r32, 8;
	add.s64 	%rd19, %rd2, %rd18;
	ld.global.f64 	%fd41, [%rd19];
	mad.lo.s32 	%r33, %r44, %r23, %r27;
	mul.wide.s32 	%rd20, %r33, 8;
	add.s64 	%rd21, %rd1, %rd20;
	ld.global.f64 	%fd42, [%rd21];
	fma.rn.f64 	%fd43, %fd41, %fd42, %fd67;
	ld.global.f64 	%fd44, [%rd19+8];
	mul.wide.s32 	%rd22, %r23, 8;
	add.s64 	%rd23, %rd21, %rd22;
	ld.global.f64 	%fd45, [%rd23];
	fma.rn.f64 	%fd46, %fd44, %fd45, %fd43;
	ld.global.f64 	%fd47, [%rd19+16];
	add.s64 	%rd24, %rd23, %rd22;
	ld.global.f64 	%fd48, [%rd24];
	fma.rn.f64 	%fd49, %fd47, %fd48, %fd46;
	ld.global.f64 	%fd50, [%rd19+24];
	add.s64 	%rd25, %rd24, %rd22;
	ld.global.f64 	%fd51, [%rd25];
	fma.rn.f64 	%fd67, %fd50, %fd51, %fd49;
	add.s32 	%r44, %r44, 4;
$L__BB0_8:
	setp.eq.s32 	%p9, %r15, 0;
	@%p9 bra 	$L__BB0_13;
	setp.eq.s32 	%p10, %r15, 1;
	@%p10 bra 	$L__BB0_11;
	add.s32 	%r34, %r44, %r3;
	mul.wide.s32 	%rd26, %r34, 8;
	add.s64 	%rd27, %rd2, %rd26;
	ld.global.f64 	%fd53, [%rd27];
	mad.lo.s32 	%r35, %r44, %r23, %r27;
	mul.wide.s32 	%rd28, %r35, 8;
	add.s64 	%rd29, %rd1, %rd28;
	ld.global.f64 	%fd54, [%rd29];
	fma.rn.f64 	%fd55, %fd53, %fd54, %fd67;
	ld.global.f64 	%fd56, [%rd27+8];
	mul.wide.s32 	%rd30, %r23, 8;
	add.s64 	%rd31, %rd29, %rd30;
	ld.global.f64 	%fd57, [%rd31];
	fma.rn.f64 	%fd67, %fd56, %fd57, %fd55;
	add.s32 	%r44, %r44, 2;
$L__BB0_11:
	and.b32  	%r36, %r20, 1;
	setp.eq.b32 	%p11, %r36, 1;
	not.pred 	%p12, %p11;
	@%p12 bra 	$L__BB0_13;
	add.s32 	%r37, %r44, %r3;
	mul.wide.s32 	%rd32, %r37, 8;
	add.s64 	%rd33, %rd2, %rd32;
	ld.global.f64 	%fd58, [%rd33];
	mad.lo.s32 	%r38, %r44, %r23, %r27;
	mul.wide.s32 	%rd34, %r38, 8;
	add.s64 	%rd35, %rd1, %rd34;
	ld.global.f64 	%fd59, [%rd35];
	fma.rn.f64 	%fd67, %fd58, %fd59, %fd67;
$L__BB0_13:
	mad.lo.s32 	%r39, %r23, %r2, %r27;
	cvta.to.global.u64 	%rd36, %rd3;
	mul.wide.s32 	%rd37, %r39, 8;
	add.s64 	%rd38, %rd36, %rd37;
	st.global.f64 	[%rd38], %fd67;
$L__BB0_14:
	ret;

}
	// .globl	_Z15relu_matrix_mulPdS_S_iii
.visible .entry _Z15relu_matrix_mulPdS_S_iii(
	.param .u64 .ptr .align 1 _Z15relu_matrix_mulPdS_S_iii_param_0,
	.param .u64 .ptr .align 1 _Z15relu_matrix_mulPdS_S_iii_param_1,
	.param .u64 .ptr .align 1 _Z15relu_matrix_mulPdS_S_iii_param_2,
	.param .u32 _Z15relu_matrix_mulPdS_S_iii_param_3,
	.param .u32 _Z15relu_matrix_mulPdS_S_iii_param_4,
	.param .u32 _Z15relu_matrix_mulPdS_S_iii_param_5
)
{
	.reg .pred 	%p<13>;
	.reg .b32 	%r<46>;
	.reg .b64 	%rd<39>;
	.reg .b64 	%fd<69>;

	ld.param.u64 	%rd3, [_Z15relu_matrix_mulPdS_S_iii_param_0];
	ld.param.u64 	%rd4, [_Z15relu_matrix_mulPdS_S_iii_param_1];
	ld.param.u64 	%rd5, [_Z15relu_matrix_mulPdS_S_iii_param_2];
	ld.param.u32 	%r22, [_Z15relu_matrix_mulPdS_S_iii_param_3];
	ld.param.u32 	%r20, [_Z15relu_matrix_mulPdS_S_iii_param_4];
	ld.param.u32 	%r23, [_Z15relu_matrix_mulPdS_S_iii_param_5];
	cvta.to.global.u64 	%rd1, %rd5;
	cvta.to.global.u64 	%rd2, %rd4;
	mov.u32 	%r24, %ctaid.y;
	mov.u32 	%r25, %ntid.y;
	mov.u32 	%r26, %tid.y;
	mad.lo.s32 	%r27, %r24, %r25, %r26;
	mov.u32 	%r28, %ctaid.x;
	mov.u32 	%r29, %ntid.x;
	mov.u32 	%r30, %tid.x;
	mad.lo.s32 	%r2, %r28, %r29, %r30;
	setp.ge.s32 	%p1, %r2, %r22;
	setp.ge.s32 	%p2, %r27, %r23;
	or.pred  	%p3, %p1, %p2;
	@%p3 bra 	$L__BB1_14;
	setp.lt.s32 	%p4, %r20, 1;
	mov.f64 	%fd68, 0d0000000000000000;
	@%p4 bra 	$L__BB1_13;
	mul.lo.s32 	%r3, %r20, %r2;
	and.b32  	%r4, %r20, 7;
	setp.lt.u32 	%p5, %r20, 8;
	mov.f64 	%fd68, 0d0000000000000000;
	mov.b32 	%r44, 0;
	@%p5 bra 	$L__BB1_5;
	and.b32  	%r44, %r20, 2147483640;
	neg.s32 	%r42, %r44;
	shl.b32 	%r7, %r23, 3;
	mov.f64 	%fd68, 0d0000000000000000;
	mul.wide.s32 	%rd10, %r23, 8;
	mov.u32 	%r40, %r3;
	mov.u32 	%r41, %r27;
$L__BB1_4:
	.pragma "nounroll";
	mul.wide.s32 	%rd6, %r40, 8;
	add.s64 	%rd7, %rd2, %rd6;
	ld.global.f64 	%fd17, [%rd7];
	mul.wide.s32 	%rd8, %r41, 8;
	add.s64 	%rd9, %rd1, %rd8;
	ld.global.f64 	%fd18, [%rd9];
	fma.rn.f64 	%fd19, %fd17, %fd18, %fd68;
	ld.global.f64 	%fd20, [%rd7+8];
	add.s64 	%rd11, %rd9, %rd10;
	ld.global.f64 	%fd21, [%rd11];
	fma.rn.f64 	%fd22, %fd20, %fd21, %fd19;
	ld.global.f64 	%fd23, [%rd7+16];
	add.s64 	%rd12, %rd11, %rd10;
	ld.global.f64 	%fd24, [%rd12];
	fma.rn.f64 	%fd25, %fd23, %fd24, %fd22;
	ld.global.f64 	%fd26, [%rd7+24];
	add.s64 	%rd13, %rd12, %rd10;
	ld.global.f64 	%fd27, [%rd13];
	fma.rn.f64 	%fd28, %fd26, %fd27, %fd25;
	ld.global.f64 	%fd29, [%rd7+32];
	add.s64 	%rd14, %rd13, %rd10;
	ld.global.f64 	%fd30, [%rd14];
	fma.rn.f64 	%fd31, %fd29, %fd30, %fd28;
	ld.global.f64 	%fd32, [%rd7+40];
	add.s64 	%rd15, %rd14, %rd10;
	ld.global.f64 	%fd33, [%rd15];
	fma.rn.f64 	%fd34, %fd32, %fd33, %fd31;
	ld.global.f64 	%fd35, [%rd7+48];
	add.s64 	%rd16, %rd15, %rd10;
	ld.global.f64 	%fd36, [%rd16];
	fma.rn.f64 	%fd37, %fd35, %fd36, %fd34;
	ld.global.f64 	%fd38, [%rd7+56];
	add.s64 	%rd17, %rd16, %rd10;
	ld.global.f64 	%fd39, [%rd17];
	fma.rn.f64 	%fd68, %fd38, %fd39, %fd37;
	add.s32 	%r42, %r42, 8;
	add.s32 	%r41, %r41, %r7;
	add.s32 	%r40, %r40, 8;
	setp.ne.s32 	%p6, %r42, 0;
	@%p6 bra 	$L__BB1_4;
$L__BB1_5:
	setp.eq.s32 	%p7, %r4, 0;
	@%p7 bra 	$L__BB1_13;
	and.b32  	%r15, %r20, 3;
	setp.lt.u32 	%p8, %r4, 4;
	@%p8 bra 	$L__BB1_8;
	add.s32 	%r32, %r44, %r3;
	mul.wide.s32 	%rd18, %r32, 8;
	add.s64 	%rd19, %rd2, %rd18;
	ld.global.f64 	%fd41, [%rd19];
	mad.lo.s32 	%r33, %r44, %r23, %r27;
	mul.wide.s32 	%rd20, %r33, 8;
	add.s64 	%rd21, %rd1, %rd20;
	ld.global.f64 	%fd42, [%rd21];
	fma.rn.f64 	%fd43, %fd41, %fd42, %fd68;
	ld.global.f64 	%fd44, [%rd19+8];
	mul.wide.s32 	%rd22, %r23, 8;
	add.s64 	%rd23, %rd21, %rd22;
	ld.global.f64 	%fd45, [%rd23];
	fma.rn.f64 	%fd46, %fd44, %fd45, %fd43;
	ld.global.f64 	%fd47, [%rd19+16];
	add.s64 	%rd24, %rd23, %rd22;
	ld.global.f64 	%fd48, [%rd24];
	fma.rn.f64 	%fd49, %fd47, %fd48, %fd46;
	ld.global.f64 	%fd50, [%rd19+24];
	add.s64 	%rd25, %rd24, %rd22;
	ld.global.f64 	%fd51, [%rd25];
	fma.rn.f64 	%fd68, %fd50, %fd51, %fd49;
	add.s32 	%r44, %r44, 4;
$L__BB1_8:
	setp.eq.s32 	%p9, %r15, 0;
	@%p9 bra 	$L__BB1_13;
	setp.eq.s32 	%p10, %r15, 1;
	@%p10 bra 	$L__BB1_11;
	add.s32 	%r34, %r44, %r3;
	mul.wide.s32 	%rd26, %r34, 8;
	add.s64 	%rd27, %rd2, %rd26;
	ld.global.f64 	%fd53, [%rd27];
	mad.lo.s32 	%r35, %r44, %r23, %r27;
	mul.wide.s32 	%rd28, %r35, 8;
	add.s64 	%rd29, %rd1, %rd28;
	ld.global.f64 	%fd54, [%rd29];
	fma.rn.f64 	%fd55, %fd53, %fd54, %fd68;
	ld.global.f64 	%fd56, [%rd27+8];
	mul.wide.s32 	%rd30, %r23, 8;
	add.s64 	%rd31, %rd29, %rd30;
	ld.global.f64 	%fd57, [%rd31];
	fma.rn.f64 	%fd68, %fd56, %fd57, %fd55;
	add.s32 	%r44, %r44, 2;
$L__BB1_11:
	and.b32  	%r36, %r20, 1;
	setp.eq.b32 	%p11, %r36, 1;
	not.pred 	%p12, %p11;
	@%p12 bra 	$L__BB1_13;
	add.s32 	%r37, %r44, %r3;
	mul.wide.s32 	%rd32, %r37, 8;
	add.s64 	%rd33, %rd2, %rd32;
	ld.global.f64 	%fd58, [%rd33];
	mad.lo.s32 	%r38, %r44, %r23, %r27;
	mul.wide.s32 	%rd34, %r38, 8;
	add.s64 	%rd35, %rd1, %rd34;
	ld.global.f64 	%fd59, [%rd35];
	fma.rn.f64 	%fd68, %fd58, %fd59, %fd68;
$L__BB1_13:
	max.f64 	%fd60, %fd68, 0d0000000000000000;
	mad.lo.s32 	%r39, %r23, %r2, %r27;
	cvta.to.global.u64 	%rd36, %rd3;
	mul.wide.s32 	%rd37, %r39, 8;
	add.s64 	%rd38, %rd36, %rd37;
	st.global.f64 	[%rd38], %fd60;
$L__BB1_14:
	ret;

}
	// .globl	_Z17d_relu_matrix_mulPdS_S_S_iii
.visible .entry _Z17d_relu_matrix_mulPdS_S_S_iii(
	.param .u64 .ptr .align 1 _Z17d_relu_matrix_mulPdS_S_S_iii_param_0,
	.param .u64 .ptr .align 1 _Z17d_relu_matrix_mulPdS_S_S_iii_param_1,
	.param .u64 .ptr .align 1 _Z17d_relu_matrix_mulPdS_S_S_iii_param_2,
	.param .u64 .ptr .align 1 _Z17d_relu_matrix_mulPdS_S_S_iii_param_3,
	.param .u32 _Z17d_relu_matrix_mulPdS_S_S_iii_param_4,
	.param .u32 _Z17d_relu_matrix_mulPdS_S_S_iii_param_5,
	.param .u32 _Z17d_relu_matrix_mulPdS_S_S_iii_param_6
)
{
	.reg .pred 	%p<14>;
	.reg .b32 	%r<46>;
	.reg .b64 	%rd<43>;
	.reg .b64 	%fd<70>;

	ld.param.u64 	%rd5, [_Z17d_relu_matrix_mulPdS_S_S_iii_param_1];
	ld.param.u64 	%rd6, [_Z17d_relu_matrix_mulPdS_S_S_iii_param_2];
	ld.param.u64 	%rd4, [_Z17d_relu_matrix_mulPdS_S_S_iii_param_3];
	ld.param.u32 	%r22, [_Z17d_relu_matrix_mulPdS_S_S_iii_param_4];
	ld.param.u32 	%r20, [_Z17d_relu_matrix_mulPdS_S_S_iii_param_5];
	ld.param.u32 	%r23, [_Z17d_relu_matrix_mulPdS_S_S_iii_param_6];
	cvta.to.global.u64 	%rd1, %rd6;
	cvta.to.global.u64 	%rd2, %rd5;
	mov.u32 	%r24, %ctaid.y;
	mov.u32 	%r25, %ntid.y;
	mov.u32 	%r26, %tid.y;
	mad.lo.s32 	%r27, %r24, %r25, %r26;
	mov.u32 	%r28, %ctaid.x;
	mov.u32 	%r29, %ntid.x;
	mov.u32 	%r30, %tid.x;
	mad.lo.s32 	%r2, %r28, %r29, %r30;
	setp.ge.s32 	%p1, %r2, %r22;
	setp.ge.s32 	%p2, %r27, %r23;
	or.pred  	%p3, %p1, %p2;
	@%p3 bra 	$L__BB2_14;
	setp.lt.s32 	%p4, %r20, 1;
	mov.f64 	%fd69, 0d0000000000000000;
	@%p4 bra 	$L__BB2_13;
	mul.lo.s32 	%r3, %r20, %r2;
	and.b32  	%r4, %r20, 7;
	setp.lt.u32 	%p5, %r20, 8;
	mov.f64 	%fd69, 0d0000000000000000;
	mov.b32 	%r44, 0;
	@%p5 bra 	$L__BB2_5;
	and.b32  	%r44, %r20, 2147483640;
	neg.s32 	%r42, %r44;
	shl.b32 	%r7, %r23, 3;
	mov.f64 	%fd69, 0d0000000000000000;
	mul.wide.s32 	%rd11, %r23, 8;
	mov.u32 	%r40, %r3;
	mov.u32 	%r41, %r27;
$L__BB2_4:
	.pragma "nounroll";
	mul.wide.s32 	%rd7, %r40, 8;
	add.s64 	%rd8, %rd2, %rd7;
	ld.global.f64 	%fd17, [%rd8];
	mul.wide.s32 	%rd9, %r41, 8;
	add.s64 	%rd10, %rd1, %rd9;
	ld.global.f64 	%fd18, [%rd10];
	fma.rn.f64 	%fd19, %fd17, %fd18, %fd69;
	ld.global.f64 	%fd20, [%rd8+8];
	add.s64 	%rd12, %rd10, %rd11;
	ld.global.f64 	%fd21, [%rd12];
	fma.rn.f64 	%fd22, %fd20, %fd21, %fd19;
	ld.global.f64 	%fd23, [%rd8+16];
	add.s64 	%rd13, %rd12, %rd11;
	ld.global.f64 	%fd24, [%rd13];
	fma.rn.f64 	%fd25, %fd23, %fd24, %fd22;
	ld.global.f64 	%fd26, [%rd8+24];
	add.s64 	%rd14, %rd13, %rd11;
	ld.global.f64 	%fd27, [%rd14];
	fma.rn.f64 	%fd28, %fd26, %fd27, %fd25;
	ld.global.f64 	%fd29, [%rd8+32];
	add.s64 	%rd15, %rd14, %rd11;
	ld.global.f64 	%fd30, [%rd15];
	fma.rn.f64 	%fd31, %fd29, %fd30, %fd28;
	ld.global.f64 	%fd32, [%rd8+40];
	add.s64 	%rd16, %rd15, %rd11;
	ld.global.f64 	%fd33, [%rd16];
	fma.rn.f64 	%fd34, %fd32, %fd33, %fd31;
	ld.global.f64 	%fd35, [%rd8+48];
	add.s64 	%rd17, %rd16, %rd11;
	ld.global.f64 	%fd36, [%rd17];
	fma.rn.f64 	%fd37, %fd35, %fd36, %fd34;
	ld.global.f64 	%fd38, [%rd8+56];
	add.s64 	%rd18, %rd17, %rd11;
	ld.global.f64 	%fd39, [%rd18];
	fma.rn.f64 	%fd69, %fd38, %fd39, %fd37;
	add.s32 	%r42, %r42, 8;
	add.s32 	%r41, %r41, %r7;
	add.s32 	%r40, %r40, 8;
	setp.ne.s32 	%p6, %r42, 0;
	@%p6 bra 	$L__BB2_4;
$L__BB2_5:
	setp.eq.s32 	%p7, %r4, 0;
	@%p7 bra 	$L__BB2_13;
	and.b32  	%r15, %r20, 3;
	setp.lt.u32 	%p8, %r4, 4;
	@%p8 bra 	$L__BB2_8;
	add.s32 	%r32, %r44, %r3;
	mul.wide.s32 	%rd19, %r32, 8;
	add.s64 	%rd20, %rd2, %rd19;
	ld.global.f64 	%fd41, [%rd20];
	mad.lo.s32 	%r33, %r44, %r23, %r27;
	mul.wide.s32 	%rd21, %r33, 8;
	add.s64 	%rd22, %rd1, %rd21;
	ld.global.f64 	%fd42, [%rd22];
	fma.rn.f64 	%fd43, %fd41, %fd42, %fd69;
	ld.global.f64 	%fd44, [%rd20+8];
	mul.wide.s32 	%rd23, %r23, 8;
	add.s64 	%rd24, %rd22, %rd23;
	ld.global.f64 	%fd45, [%rd24];
	fma.rn.f64 	%fd46, %fd44, %fd45, %fd43;
	ld.global.f64 	%fd47, [%rd20+16];
	add.s64 	%rd25, %rd24, %rd23;
	ld.global.f64 	%fd48, [%rd25];
	fma.rn.f64 	%fd49, %fd47, %fd48, %fd46;
	ld.global.f64 	%fd50, [%rd20+24];
	add.s64 	%rd26, %rd25, %rd23;
	ld.global.f64 	%fd51, [%rd26];
	fma.rn.f64 	%fd69, %fd50, %fd51, %fd49;
	add.s32 	%r44, %r44, 4;
$L__BB2_8:
	setp.eq.s32 	%p9, %r15, 0;
	@%p9 bra 	$L__BB2_13;
	setp.eq.s32 	%p10, %r15, 1;
	@%p10 bra 	$L__BB2_11;
	add.s32 	%r34, %r44, %r3;
	mul.wide.s32 	%rd27, %r34, 8;
	add.s64 	%rd28, %rd2, %rd27;
	ld.global.f64 	%fd53, [%rd28];
	mad.lo.s32 	%r35, %r44, %r23, %r27;
	mul.wide.s32 	%rd29, %r35, 8;
	add.s64 	%rd30, %rd1, %rd29;
	ld.global.f64 	%fd54, [%rd30];
	fma.rn.f64 	%fd55, %fd53, %fd54, %fd69;
	ld.global.f64 	%fd56, [%rd28+8];
	mul.wide.s32 	%rd31, %r23, 8;
	add.s64 	%rd32, %rd30, %rd31;
	ld.global.f64 	%fd57, [%rd32];
	fma.rn.f64 	%fd69, %fd56, %fd57, %fd55;
	add.s32 	%r44, %r44, 2;
$L__BB2_11:
	and.b32  	%r36, %r20, 1;
	setp.eq.b32 	%p11, %r36, 1;
	not.pred 	%p12, %p11;
	@%p12 bra 	$L__BB2_13;
	add.s32 	%r37, %r44, %r3;
	mul.wide.s32 	%rd33, %r37, 8;
	add.s64 	%rd34, %rd2, %rd33;
	ld.global.f64 	%fd58, [%rd34];
	mad.lo.s32 	%r38, %r44, %r23, %r27;
	mul.wide.s32 	%rd35, %r38, 8;
	add.s64 	%rd36, %rd1, %rd35;
	ld.global.f64 	%fd59, [%rd36];
	fma.rn.f64 	%fd69, %fd58, %fd59, %fd69;
$L__BB2_13:
	ld.param.u64 	%rd42, [_Z17d_relu_matrix_mulPdS_S_S_iii_param_0];
	mad.lo.s32 	%r39, %r23, %r2, %r27;
	cvta.to.global.u64 	%rd37, %rd4;
	mul.wide.s32 	%rd38, %r39, 8;
	add.s64 	%rd39, %rd37, %rd38;
	ld.global.f64 	%fd60, [%rd39];
	setp.gt.f64 	%p13, %fd60, 0d0000000000000000;
	selp.f64 	%fd61, %fd69, 0d0000000000000000, %p13;
	cvta.to.global.u64 	%rd40, %rd42;
	add.s64 	%rd41, %rd40, %rd38;
	st.global.f64 	[%rd41], %fd61;
$L__BB2_14:
	ret;

}
	// .globl	_Z16matrix_transposePdS_ii
.visible .entry _Z16matrix_transposePdS_ii(
	.param .u64 .ptr .align 1 _Z16matrix_transposePdS_ii_param_0,
	.param .u64 .ptr .align 1 _Z16matrix_transposePdS_ii_param_1,
	.param .u32 _Z16matrix_transposePdS_ii_param_2,
	.param .u32 _Z16matrix_transposePdS_ii_param_3
)
{
	.reg .pred 	%p<4>;
	.reg .b32 	%r<13>;
	.reg .b64 	%rd<9>;
	.reg .b64 	%fd<2>;

	ld.param.u64 	%rd1, [_Z16matrix_transposePdS_ii_param_0];
	ld.param.u64 	%rd2, [_Z16matrix_transposePdS_ii_param_1];
	ld.param.u32 	%r3, [_Z16matrix_transposePdS_ii_param_2];
	ld.param.u32 	%r4, [_Z16matrix_transposePdS_ii_param_3];
	mov.u32 	%r5, %ctaid.y;
	mov.u32 	%r6, %ntid.y;
	mov.u32 	%r7, %tid.y;
	mad.lo.s32 	%r1, %r5, %r6, %r7;
	mov.u32 	%r8, %ctaid.x;
	mov.u32 	%r9, %ntid.x;
	mov.u32 	%r10, %tid.x;
	mad.lo.s32 	%r2, %r8, %r9, %r10;
	setp.ge.s32 	%p1, %r1, %r3;
	setp.ge.s32 	%p2, %r2, %r4;
	or.pred  	%p3, %p1, %p2;
	@%p3 bra 	$L__BB3_2;
	cvta.to.global.u64 	%rd3, %rd2;
	cvta.to.global.u64 	%rd4, %rd1;
	mad.lo.s32 	%r11, %r3, %r2, %r1;
	mul.wide.s32 	%rd5, %r11, 8;
	add.s64 	%rd6, %rd3, %rd5;
	ld.global.f64 	%fd1, [%rd6];
	mad.lo.s32 	%r12, %r4, %r1, %r2;
	mul.wide.s32 	%rd7, %r12, 8;
	add.s64 	%rd8, %rd4, %rd7;
	st.global.f64 	[%rd8], %fd1;
$L__BB3_2:
	ret;

}
	// .globl	_Z10vector_subPdS_S_i
.visible .entry _Z10vector_subPdS_S_i(
	.param .u64 .ptr .align 1 _Z10vector_subPdS_S_i_param_0,
	.param .u64 .ptr .align 1 _Z10vector_subPdS_S_i_param_1,
	.param .u64 .ptr .align 1 _Z10vector_subPdS_S_i_param_2,
	.param .u32 _Z10vector_subPdS_S_i_param_3
)
{
	.reg .pred 	%p<2>;
	.reg .b32 	%r<6>;
	.reg .b64 	%rd<11>;
	.reg .b64 	%fd<4>;

	ld.param.u64 	%rd1, [_Z10vector_subPdS_S_i_param_0];
	ld.param.u64 	%rd2, [_Z10vector_subPdS_S_i_param_1];
	ld.param.u64 	%rd3, [_Z10vector_subPdS_S_i_param_2];
	ld.param.u32 	%r2, [_Z10vector_subPdS_S_i_param_3];
	mov.u32 	%r3, %ctaid.x;
	mov.u32 	%r4, %ntid.x;
	mov.u32 	%r5, %tid.x;
	mad.lo.s32 	%r1, %r3, %r4, %r5;
	setp.ge.s32 	%p1, %r1, %r2;
	@%p1 bra 	$L__BB4_2;
	cvta.to.global.u64 	%rd4, %rd2;
	cvta.to.global.u64 	%rd5, %rd3;
	cvta.to.global.u64 	%rd6, %rd1;
	mul.wide.s32 	%rd7, %r1, 8;
	add.s64 	%rd8, %rd4, %rd7;
	ld.global.f64 	%fd1, [%rd8];
	add.s64 	%rd9, %rd5, %rd7;
	ld.global.f64 	%fd2, [%rd9];
	sub.f64 	%fd3, %fd1, %fd2;
	add.s64 	%rd10, %rd6, %rd7;
	st.global.f64 	[%rd10], %fd3;
$L__BB4_2:
	ret;

}
	// .globl	_Z6d_reluPdS_S_i
.visible .entry _Z6d_reluPdS_S_i(
	.param .u64 .ptr .align 1 _Z6d_reluPdS_S_i_param_0,
	.param .u64 .ptr .align 1 _Z6d_reluPdS_S_i_param_1,
	.param .u64 .ptr .align 1 _Z6d_reluPdS_S_i_param_2,
	.param .u32 _Z6d_reluPdS_S_i_param_3
)
{
	.reg .pred 	%p<3>;
	.reg .b32 	%r<6>;
	.reg .b64 	%rd<13>;
	.reg .b64 	%fd<6>;

	ld.param.u64 	%rd1, [_Z6d_reluPdS_S_i_param_0];
	ld.param.u64 	%rd2, [_Z6d_reluPdS_S_i_param_1];
	ld.param.u64 	%rd3, [_Z6d_reluPdS_S_i_param_2];
	ld.param.u32 	%r2, [_Z6d_reluPdS_S_i_param_3];
	mov.u32 	%r3, %ctaid.x;
	mov.u32 	%r4, %ntid.x;
	mov.u32 	%r5, %tid.x;
	mad.lo.s32 	%r1, %r3, %r4, %r5;
	setp.ge.s32 	%p1, %r1, %r2;
	@%p1 bra 	$L__BB5_4;
	cvta.to.global.u64 	%rd4, %rd3;
	mul.wide.s32 	%rd5, %r1, 8;
	add.s64 	%rd6, %rd4, %rd5;
	ld.global.f64 	%fd4, [%rd6];
	setp.leu.f64 	%p2, %fd4, 0d0000000000000000;
	mov.f64 	%fd5, 0d0000000000000000;
	@%p2 bra 	$L__BB5_3;
	cvta.to.global.u64 	%rd7, %rd2;
	add.s64 	%rd9, %rd7, %rd5;
	ld.global.f64 	%fd5, [%rd9];
$L__BB5_3:
	cvta.to.global.u64 	%rd10, %rd1;
	add.s64 	%rd12, %rd10, %rd5;
	st.global.f64 	[%rd12], %fd5;
$L__BB5_4:
	ret;

}


// ===== COMPILED SASS (sm_100) =====

	.target	sm_100

	.elftype	@"ET_EXEC"


//--------------------- .note.nv.tkinfo           --------------------------
	.section	.note.nv.tkinfo,"",@"SHT_NOTE"
	.sectionflags	@"SHF_NOTE_NV_TKINFO"
	.tkinfo
        /*0018*/ 	.word	0x00000002
        /*0030*/ 	.string	""
        /*0030*/ 	.string	"ptxas"
        /*0030*/ 	.string	"Cuda compilation tools, release 13.0, V13.0.88"
        /*0030*/ 	.string	"Build cuda_13.0.r13.0/compiler.36424714_0"
        /*0030*/ 	.string	"-arch sm_100 -m 64 "



//--------------------- .note.nv.cuinfo           --------------------------
	.section	.note.nv.cuinfo,"",@"SHT_NOTE"
	.sectionflags	@"SHF_NOTE_NV_CUINFO"
        /*0018*/ 	.short	0x0002
        /*001a*/ 	.short	0x0064
        /*001c*/ 	.short	0x0082
	.zero		2


//--------------------- .nv.info                  --------------------------
	.section	.nv.info,"",@"SHT_CUDA_INFO"
	.align	4


	//----- nvinfo : EIATTR_REGCOUNT
	.align		4
        /*0000*/ 	.byte	0x04, 0x2f
        /*0002*/ 	.short	(.L_1 - .L_0)
	.align		4
.L_0:
        /*0004*/ 	.word	index@(_Z10matrix_mulPdS_S_iii)
        /*0008*/ 	.word	0x00000020


	//----- nvinfo : EIATTR_FRAME_SIZE
	.align		4
.L_1:
        /*000c*/ 	.byte	0x04, 0x11
        /*000e*/ 	.short	(.L_3 - .L_2)
	.align		4
.L_2:
        /*0010*/ 	.word	index@(_Z10matrix_mulPdS_S_iii)
        /*0014*/ 	.word	0x00000000


	//----- nvinfo : EIATTR_REGCOUNT
	.align		4
.L_3:
        /*0018*/ 	.byte	0x04, 0x2f
        /*001a*/ 	.short	(.L_5 - .L_4)
	.align		4
.L_4:
        /*001c*/ 	.word	index@(_Z15relu_matrix_mulPdS_S_iii)
        /*0020*/ 	.word	0x00000020


	//----- nvinfo : EIATTR_FRAME_SIZE
	.align		4
.L_5:
        /*0024*/ 	.byte	0x04, 0x11
        /*0026*/ 	.short	(.L_7 - .L_6)
	.align		4
.L_6:
        /*0028*/ 	.word	index@(_Z15relu_matrix_mulPdS_S_iii)
        /*002c*/ 	.word	0x00000000


	//----- nvinfo : EIATTR_REGCOUNT
	.align		4
.L_7:
        /*0030*/ 	.byte	0x04, 0x2f
        /*0032*/ 	.short	(.L_9 - .L_8)
	.align		4
.L_8:
        /*0034*/ 	.word	index@(_Z17d_relu_matrix_mulPdS_S_S_iii)
        /*0038*/ 	.word	0x00000020


	//----- nvinfo : EIATTR_FRAME_SIZE
	.align		4
.L_9:
        /*003c*/ 	.byte	0x04, 0x11
        /*003e*/ 	.short	(.L_11 - .L_10)
	.align		4
.L_10:
        /*0040*/ 	.word	index@(_Z17d_relu_matrix_mulPdS_S_S_iii)
        /*0044*/ 	.word	0x00000000


	//----- nvinfo : EIATTR_REGCOUNT
	.align		4
.L_11:
        /*0048*/ 	.byte	0x04, 0x2f
        /*004a*/ 	.short	(.L_13 - .L_12)
	.align		4
.L_12:
        /*004c*/ 	.word	index@(_Z16matrix_transposePdS_ii)
        /*0050*/ 	.word	0x0000000a


	//----- nvinfo : EIATTR_FRAME_SIZE
	.align		4
.L_13:
        /*0054*/ 	.byte	0x04, 0x11
        /*0056*/ 	.short	(.L_15 - .L_14)
	.align		4
.L_14:
        /*0058*/ 	.word	index@(_Z16matrix_transposePdS_ii)
        /*005c*/ 	.word	0x00000000


	//----- nvinfo : EIATTR_REGCOUNT
	.align		4
.L_15:
        /*0060*/ 	.byte	0x04, 0x2f
        /*0062*/ 	.short	(.L_17 - .L_16)
	.align		4
.L_16:
        /*0064*/ 	.word	index@(_Z10vector_subPdS_S_i)
        /*0068*/ 	.word	0x0000000e


	//----- nvinfo : EIATTR_FRAME_SIZE
	.align		4
.L_17:
        /*006c*/ 	.byte	0x04, 0x11
        /*006e*/ 	.short	(.L_19 - .L_18)
	.align		4
.L_18:
        /*0070*/ 	.word	index@(_Z10vector_subPdS_S_i)
        /*0074*/ 	.word	0x00000000


	//----- nvinfo : EIATTR_REGCOUNT
	.align		4
.L_19:
        /*0078*/ 	.byte	0x04, 0x2f
        /*007a*/ 	.short	(.L_21 - .L_20)
	.align		4
.L_20:
        /*007c*/ 	.word	index@(_Z6d_reluPdS_S_i)
        /*0080*/ 	.word	0x0000000c


	//----- nvinfo : EIATTR_FRAME_SIZE
	.align		4
.L_21:
        /*0084*/ 	.byte	0x04, 0x11
        /*0086*/ 	.short	(.L_23 - .L_22)
	.align		4
.L_22:
        /*0088*/ 	.word	index@(_Z6d_reluPdS_S_i)
        /*008c*/ 	.word	0x00000000


	//----- nvinfo : EIATTR_MIN_STACK_SIZE
	.align		4
.L_23:
        /*0090*/ 	.byte	0x04, 0x12
        /*0092*/ 	.short	(.L_25 - .L_24)
	.align		4
.L_24:
        /*0094*/ 	.word	index@(_Z6d_reluPdS_S_i)
        /*0098*/ 	.word	0x00000000


	//----- nvinfo : EIATTR_MIN_STACK_SIZE
	.align		4
.L_25:
        /*009c*/ 	.byte	0x04, 0x12
        /*009e*/ 	.short	(.L_27 - .L_26)
	.align		4
.L_26:
        /*00a0*/ 	.word	index@(_Z10vector_subPdS_S_i)
        /*00a4*/ 	.word	0x00000000


	//----- nvinfo : EIATTR_MIN_STACK_SIZE
	.align		4
.L_27:
        /*00a8*/ 	.byte	0x04, 0x12
        /*00aa*/ 	.short	(.L_29 - .L_28)
	.align		4
.L_28:
        /*00ac*/ 	.word	index@(_Z16matrix_transposePdS_ii)
        /*00b0*/ 	.word	0x00000000


	//----- nvinfo : EIATTR_MIN_STACK_SIZE
	.align		4
.L_29:
        /*00b4*/ 	.byte	0x04, 0x12
        /*00b6*/ 	.short	(.L_31 - .L_30)
	.align		4
.L_30:
        /*00b8*/ 	.word	index@(_Z17d_relu_matrix_mulPdS_S_S_iii)
        /*00bc*/ 	.word	0x00000000


	//----- nvinfo : EIATTR_MIN_STACK_SIZE
	.align		4
.L_31:
        /*00c0*/ 	.byte	0x04, 0x12
        /*00c2*/ 	.short	(.L_33 - .L_32)
	.align		4
.L_32:
        /*00c4*/ 	.word	index@(_Z15relu_matrix_mulPdS_S_iii)
        /*00c8*/ 	.word	0x00000000


	//----- nvinfo : EIATTR_MIN_STACK_SIZE
	.align		4
.L_33:
        /*00cc*/ 	.byte	0x04, 0x12
        /*00ce*/ 	.short	(.L_35 - .L_34)
	.align		4
.L_34:
        /*00d0*/ 	.word	index@(_Z10matrix_mulPdS_S_iii)
        /*00d4*/ 	.word	0x00000000
.L_35:


//--------------------- .nv.compat                --------------------------
	.section	.nv.compat,"",@"SHT_CUDA_COMPAT_INFO"
	.align	4
        /*0000*/ 	.byte	0x02, 0x09, 0x00, 0x00, 0x02, 0x02, 0x01, 0x00, 0x02, 0x05, 0x05, 0x00, 0x03, 0x07, 0x01, 0x01
        /*0010*/ 	.byte	0x02, 0x03, 0x00, 0x00, 0x02, 0x06, 0x01, 0x00, 0x04, 0x0b, 0x08, 0x00, 0x01, 0x00, 0x00, 0x00
        /*0020*/ 	.byte	0x00, 0x00, 0x00, 0x00


//--------------------- .nv.info._Z6d_reluPdS_S_i --------------------------
	.section	.nv.info._Z6d_reluPdS_S_i,"",@"SHT_CUDA_INFO"
	.sectionflags	@""
	.align	4


	//----- nvinfo : EIATTR_CUDA_API_VERSION
	.align		4
        /*0000*/ 	.byte	0x04, 0x37
        /*0002*/ 	.short	(.L_37 - .L_36)
.L_36:
        /*0004*/ 	.word	0x00000082


	//----- nvinfo : EIATTR_KPARAM_INFO
	.align		4
.L_37:
        /*0008*/ 	.byte	0x04, 0x17
        /*000a*/ 	.short	(.L_39 - .L_38)
.L_38:
        /*000c*/ 	.word	0x00000000
        /*0010*/ 	.short	0x0003
        /*0012*/ 	.short	0x0018
        /*0014*/ 	.byte	0x00, 0xf0, 0x11, 0x00


	//----- nvinfo : EIATTR_KPARAM_INFO
	.align		4
.L_39:
        /*0018*/ 	.byte	0x04, 0x17
        /*001a*/ 	.short	(.L_41 - .L_40)
.L_40:
        /*001c*/ 	.word	0x00000000
        /*0020*/ 	.short	0x0002
        /*0022*/ 	.short	0x0010
        /*0024*/ 	.byte	0x00, 0xf5, 0x21, 0x00


	//----- nvinfo : EIATTR_KPARAM_INFO
	.align		4
.L_41:
        /*0028*/ 	.byte	0x04, 0x17
        /*002a*/ 	.short	(.L_43 - .L_42)
.L_42:
        /*002c*/ 	.word	0x00000000
        /*0030*/ 	.short	0x0001
        /*0032*/ 	.short	0x0008
        /*0034*/ 	.byte	0x00, 0xf5, 0x21, 0x00


	//----- nvinfo : EIATTR_KPARAM_INFO
	.align		4
.L_43:
        /*0038*/ 	.byte	0x04, 0x17
        /*003a*/ 	.short	(.L_45 - .L_44)
.L_44:
        /*003c*/ 	.word	0x00000000
        /*0040*/ 	.short	0x0000
        /*0042*/ 	.short	0x0000
        /*0044*/ 	.byte	0x00, 0xf5, 0x21, 0x00


	//----- nvinfo : EIATTR_SPARSE_MMA_MASK
	.align		4
.L_45:
        /*0048*/ 	.byte	0x03, 0x50
        /*004a*/ 	.short	0x0000


	//----- nvinfo : EIATTR_MAXREG_COUNT
	.align		4
        /*004c*/ 	.byte	0x03, 0x1b
        /*004e*/ 	.short	0x00ff


	//----- nvinfo : EIATTR_MERCURY_ISA_VERSION
	.align		4
        /*0050*/ 	.byte	0x03, 0x5f
        /*0052*/ 	.short	0x0101


	//----- nvinfo : EIATTR_VRC_CTA_INIT_COUNT
	.align		4
        /*0054*/ 	.byte	0x02, 0x4a
	.zero		1
	.zero		1


	//----- nvinfo : EIATTR_EXIT_INSTR_OFFSETS
	.align		4
        /*0058*/ 	.byte	0x04, 0x1c
        /*005a*/ 	.short	(.L_47 - .L_46)


	//   ....[0]....
.L_46:
        /*005c*/ 	.word	0x00000070


	//   ....[1]....
        /*0060*/ 	.word	0x00000170


	//----- nvinfo : EIATTR_CRS_STACK_SIZE
	.align		4
.L_47:
        /*0064*/ 	.byte	0x04, 0x1e
        /*0066*/ 	.short	(.L_49 - .L_48)
.L_48:
        /*0068*/ 	.word	0x00000000


	//----- nvinfo : EIATTR_CBANK_PARAM_SIZE
	.align		4
.L_49:
        /*006c*/ 	.byte	0x03, 0x19
        /*006e*/ 	.short	0x001c


	//----- nvinfo : EIATTR_PARAM_CBANK
	.align		4
        /*0070*/ 	.byte	0x04, 0x0a
        /*0072*/ 	.short	(.L_51 - .L_50)
	.align		4
.L_50:
        /*0074*/ 	.word	index@(.nv.constant0._Z6d_reluPdS_S_i)
        /*0078*/ 	.short	0x0380
        /*007a*/ 	.short	0x001c


	//----- nvinfo : EIATTR_SW_WAR
	.align		4
.L_51:
        /*007c*/ 	.byte	0x04, 0x36
        /*007e*/ 	.short	(.L_53 - .L_52)
.L_52:
        /*0080*/ 	.word	0x00000008
.L_53:


//--------------------- .nv.info._Z10vector_subPdS_S_i --------------------------
	.section	.nv.info._Z10vector_subPdS_S_i,"",@"SHT_CUDA_INFO"
	.sectionflags	@""
	.align	4


	//----- nvinfo : EIATTR_CUDA_API_VERSION
	.align		4
        /*0000*/ 	.byte	0x04, 0x37
        /*0002*/ 	.short	(.L_55 - .L_54)
.L_54:
        /*0004*/ 	.word	0x00000082


	//----- nvinfo : EIATTR_KPARAM_INFO
	.align		4
.L_55:
        /*0008*/ 	.byte	0x04, 0x17
        /*000a*/ 	.short	(.L_57 - .L_56)
.L_56:
        /*000c*/ 	.word	0x00000000
        /*0010*/ 	.short	0x0003
        /*0012*/ 	.short	0x0018
        /*0014*/ 	.byte	0x00, 0xf0, 0x11, 0x00


	//----- nvinfo : EIATTR_KPARAM_INFO
	.align		4
.L_57:
        /*0018*/ 	.byte	0x04, 0x17
        /*001a*/ 	.short	(.L_59 - .L_58)
.L_58:
        /*001c*/ 	.word	0x00000000
        /*0020*/ 	.short	0x0002
        /*0022*/ 	.short	0x0010
        /*0024*/ 	.byte	0x00, 0xf5, 0x21, 0x00


	//----- nvinfo : EIATTR_KPARAM_INFO
	.align		4
.L_59:
        /*0028*/ 	.byte	0x04, 0x17
        /*002a*/ 	.short	(.L_61 - .L_60)
.L_60:
        /*002c*/ 	.word	0x00000000
        /*0030*/ 	.short	0x0001
        /*0032*/ 	.short	0x0008
        /*0034*/ 	.byte	0x00, 0xf5, 0x21, 0x00


	//----- nvinfo : EIATTR_KPARAM_INFO
	.align		4
.L_61:
        /*0038*/ 	.byte	0x04, 0x17
        /*003a*/ 	.short	(.L_63 - .L_62)
.L_62:
        /*003c*/ 	.word	0x00000000
        /*0040*/ 	.short	0x0000
        /*0042*/ 	.short	0x0000
        /*0044*/ 	.byte	0x00, 0xf5, 0x21, 0x00


	//----- nvinfo : EIATTR_SPARSE_MMA_MASK
	.align		4
.L_63:
        /*0048*/ 	.byte	0x03, 0x50
        /*004a*/ 	.short	0x0000


	//----- nvinfo : EIATTR_MAXREG_COUNT
	.align		4
        /*004c*/ 	.byte	0x03, 0x1b
        /*004e*/ 	.short	0x00ff


	//----- nvinfo : EIATTR_MERCURY_ISA_VERSION
	.align		4
        /*0050*/ 	.byte	0x03, 0x5f
        /*0052*/ 	.short	0x0101


	//----- nvinfo : EIATTR_VRC_CTA_INIT_COUNT
	.align		4
        /*0054*/ 	.byte	0x02, 0x4a
	.zero		1
	.zero		1


	//----- nvinfo : EIATTR_EXIT_INSTR_OFFSETS
	.align		4
        /*0058*/ 	.byte	0x04, 0x1c
        /*005a*/ 	.short	(.L_65 - .L_64)


	//   ....[0]....
.L_64:
        /*005c*/ 	.word	0x00000070


	//   ....[1]....
        /*0060*/ 	.word	0x00000130


	//----- nvinfo : EIATTR_CBANK_PARAM_SIZE
	.align		4
.L_65:
        /*0064*/ 	.byte	0x03, 0x19
        /*0066*/ 	.short	0x001c


	//----- nvinfo : EIATTR_PARAM_CBANK
	.align		4
        /*0068*/ 	.byte	0x04, 0x0a
        /*006a*/ 	.short	(.L_67 - .L_66)
	.align		4
.L_66:
        /*006c*/ 	.word	index@(.nv.constant0._Z10vector_subPdS_S_i)
        /*0070*/ 	.short	0x0380
        /*0072*/ 	.short	0x001c


	//----- nvinfo : EIATTR_SW_WAR
	.align		4
.L_67:
        /*0074*/ 	.byte	0x04, 0x36
        /*0076*/ 	.short	(.L_69 - .L_68)
.L_68:
        /*0078*/ 	.word	0x00000008
.L_69:


//--------------------- .nv.info._Z16matrix_transposePdS_ii --------------------------
	.section	.nv.info._Z16matrix_transposePdS_ii,"",@"SHT_CUDA_INFO"
	.sectionflags	@""
	.align	4


	//----- nvinfo : EIATTR_CUDA_API_VERSION
	.align		4
        /*0000*/ 	.byte	0x04, 0x37
        /*0002*/ 	.short	(.L_71 - .L_70)
.L_70:
        /*0004*/ 	.word	0x00000082


	//----- nvinfo : EIATTR_KPARAM_INFO
	.align		4
.L_71:
        /*0008*/ 	.byte	0x04, 0x17
        /*000a*/ 	.short	(.L_73 - .L_72)
.L_72:
        /*000c*/ 	.word	0x00000000
        /*0010*/ 	.short	0x0003
        /*0012*/ 	.short	0x0014
        /*0014*/ 	.byte	0x00, 0xf0, 0x11, 0x00


	//----- nvinfo : EIATTR_KPARAM_INFO
	.align		4
.L_73:
        /*0018*/ 	.byte	0x04, 0x17
        /*001a*/ 	.short	(.L_75 - .L_74)
.L_74:
        /*001c*/ 	.word	0x00000000
        /*0020*/ 	.short	0x0002
        /*0022*/ 	.short	0x0010
        /*0024*/ 	.byte	0x00, 0xf0, 0x11, 0x00


	//----- nvinfo : EIATTR_KPARAM_INFO
	.align		4
.L_75:
        /*0028*/ 	.byte	0x04, 0x17
        /*002a*/ 	.short	(.L_77 - .L_76)
.L_76:
        /*002c*/ 	.word	0x00000000
        /*0030*/ 	.short	0x0001
        /*0032*/ 	.short	0x0008
        /*0034*/ 	.byte	0x00, 0xf5, 0x21, 0x00


	//----- nvinfo : EIATTR_KPARAM_INFO
	.align		4
.L_77:
        /*0038*/ 	.byte	0x04, 0x17
        /*003a*/ 	.short	(.L_79 - .L_78)
.L_78:
        /*003c*/ 	.word	0x00000000
        /*0040*/ 	.short	0x0000
        /*0042*/ 	.short	0x0000
        /*0044*/ 	.byte	0x00, 0xf5, 0x21, 0x00


	//----- nvinfo : EIATTR_SPARSE_MMA_MASK
	.align		4
.L_79:
        /*0048*/ 	.byte	0x03, 0x50
        /*004a*/ 	.short	0x0000


	//----- nvinfo : EIATTR_MAXREG_COUNT
	.align		4
        /*004c*/ 	.byte	0x03, 0x1b
        /*004e*/ 	.short	0x00ff


	//----- nvinfo : EIATTR_MERCURY_ISA_VERSION
	.align		4
        /*0050*/ 	.byte	0x03, 0x5f
        /*0052*/ 	.short	0x0101


	//----- nvinfo : EIATTR_VRC_CTA_INIT_COUNT
	.align		4
        /*0054*/ 	.byte	0x02, 0x4a
	.zero		1
	.zero		1


	//----- nvinfo : EIATTR_EXIT_INSTR_OFFSETS
	.align		4
        /*0058*/ 	.byte	0x04, 0x1c
        /*005a*/ 	.short	(.L_81 - .L_80)


	//   ....[0]....
.L_80:
        /*005c*/ 	.word	0x000000c0


	//   ....[1]....
        /*0060*/ 	.word	0x00000160


	//----- nvinfo : EIATTR_CBANK_PARAM_SIZE
	.align		4
.L_81:
        /*0064*/ 	.byte	0x03, 0x19
        /*0066*/ 	.short	0x0018


	//----- nvinfo : EIATTR_PARAM_CBANK
	.align		4
        /*0068*/ 	.byte	0x04, 0x0a
        /*006a*/ 	.short	(.L_83 - .L_82)
	.align		4
.L_82:
        /*006c*/ 	.word	index@(.nv.constant0._Z16matrix_transposePdS_ii)
        /*0070*/ 	.short	0x0380
        /*0072*/ 	.short	0x0018


	//----- nvinfo : EIATTR_SW_WAR
	.align		4
.L_83:
        /*0074*/ 	.byte	0x04, 0x36
        /*0076*/ 	.short	(.L_85 - .L_84)
.L_84:
        /*0078*/ 	.word	0x00000008
.L_85:


//--------------------- .nv.info._Z17d_relu_matrix_mulPdS_S_S_iii --------------------------
	.section	.nv.info._Z17d_relu_matrix_mulPdS_S_S_iii,"",@"SHT_CUDA_INFO"
	.sectionflags	@""
	.align	4


	//----- nvinfo : EIATTR_CUDA_API_VERSION
	.align		4
        /*0000*/ 	.byte	0x04, 0x37
        /*0002*/ 	.short	(.L_87 - .L_86)
.L_86:
        /*0004*/ 	.word	0x00000082


	//----- nvinfo : EIATTR_KPARAM_INFO
	.align		4
.L_87:
        /*0008*/ 	.byte	0x04, 0x17
        /*000a*/ 	.short	(.L_89 - .L_88)
.L_88:
        /*000c*/ 	.word	0x00000000
        /*0010*/ 	.short	0x0006
        /*0012*/ 	.short	0x0028
        /*0014*/ 	.byte	0x00, 0xf0, 0x11, 0x00


	//----- nvinfo : EIATTR_KPARAM_INFO
	.align		4
.L_89:
        /*0018*/ 	.byte	0x04, 0x17
        /*001a*/ 	.short	(.L_91 - .L_90)
.L_90:
        /*001c*/ 	.word	0x00000000
        /*0020*/ 	.short	0x0005
        /*0022*/ 	.short	0x0024
        /*0024*/ 	.byte	0x00, 0xf0, 0x11, 0x00


	//----- nvinfo : EIATTR_KPARAM_INFO
	.align		4
.L_91:
        /*0028*/ 	.byte	0x04, 0x17
        /*002a*/ 	.short	(.L_93 - .L_92)
.L_92:
        /*002c*/ 	.word	0x00000000
        /*0030*/ 	.short	0x0004
        /*0032*/ 	.short	0x0020
        /*0034*/ 	.byte	0x00, 0xf0, 0x11, 0x00


	//----- nvinfo : EIATTR_KPARAM_INFO
	.align		4
.L_93:
        /*0038*/ 	.byte	0x04, 0x17
        /*003a*/ 	.short	(.L_95 - .L_94)
.L_94:
        /*003c*/ 	.word	0x00000000
        /*0040*/ 	.short	0x0003
        /*0042*/ 	.short	0x0018
        /*0044*/ 	.byte	0x00, 0xf5, 0x21, 0x00


	//----- nvinfo : EIATTR_KPARAM_INFO
	.align		4
.L_95:
        /*0048*/ 	.byte	0x04, 0x17
        /*004a*/ 	.short	(.L_97 - .L_96)
.L_96:
        /*004c*/ 	.word	0x00000000
        /*0050*/ 	.short	0x0002
        /*0052*/ 	.short	0x0010
        /*0054*/ 	.byte	0x00, 0xf5, 0x21, 0x00


	//----- nvinfo : EIATTR_KPARAM_INFO
	.align		4
.L_97:
        /*0058*/ 	.byte	0x04, 0x17
        /*005a*/ 	.short	(.L_99 - .L_98)
.L_98:
        /*005c*/ 	.word	0x00000000
        /*0060*/ 	.short	0x0001
        /*0062*/ 	.short	0x0008
        /*0064*/ 	.byte	0x00, 0xf5, 0x21, 0x00


	//----- nvinfo : EIATTR_KPARAM_INFO
	.align		4
.L_99:
        /*0068*/ 	.byte	0x04, 0x17
        /*006a*/ 	.short	(.L_101 - .L_100)
.L_100:
        /*006c*/ 	.word	0x00000000
        /*0070*/ 	.short	0x0000
        /*0072*/ 	.short	0x0000
        /*0074*/ 	.byte	0x00, 0xf5, 0x21, 0x00


	//----- nvinfo : EIATTR_SPARSE_MMA_MASK
	.align		4
.L_101:
        /*0078*/ 	.byte	0x03, 0x50
        /*007a*/ 	.short	0x0000


	//----- nvinfo : EIATTR_MAXREG_COUNT
	.align		4
        /*007c*/ 	.byte	0x03, 0x1b
        /*007e*/ 	.short	0x00ff


	//----- nvinfo : EIATTR_MERCURY_ISA_VERSION
	.align		4
        /*0080*/ 	.byte	0x03, 0x5f
        /*0082*/ 	.short	0x0101


	//----- nvinfo : EIATTR_VRC_CTA_INIT_COUNT
	.align		4
        /*0084*/ 	.byte	0x02, 0x4a
	.zero		1
	.zero		1


	//----- nvinfo : EIATTR_EXIT_INSTR_OFFSETS
	.align		4
        /*0088*/ 	.byte	0x04, 0x1c
        /*008a*/ 	.short	(.L_103 - .L_102)


	//   ....[0]....
.L_102:
        /*008c*/ 	.word	0x000000d0


	//   ....[1]....
        /*0090*/ 	.word	0x00000870


	//----- nvinfo : EIATTR_CBANK_PARAM_SIZE
	.align		4
.L_103:
        /*0094*/ 	.byte	0x03, 0x19
        /*0096*/ 	.short	0x002c


	//----- nvinfo : EIATTR_PARAM_CBANK
	.align		4
        /*0098*/ 	.byte	0x04, 0x0a
        /*009a*/ 	.short	(.L_105 - .L_104)
	.align		4
.L_104:
        /*009c*/ 	.word	index@(.nv.constant0._Z17d_relu_matrix_mulPdS_S_S_iii)
        /*00a0*/ 	.short	0x0380
        /*00a2*/ 	.short	0x002c


	//----- nvinfo : EIATTR_SW_WAR
	.align		4
.L_105:
        /*00a4*/ 	.byte	0x04, 0x36
        /*00a6*/ 	.short	(.L_107 - .L_106)
.L_106:
        /*00a8*/ 	.word	0x00000008
.L_107:


//--------------------- .nv.info._Z15relu_matrix_mulPdS_S_iii --------------------------
	.section	.nv.info._Z15relu_matrix_mulPdS_S_iii,"",@"SHT_CUDA_INFO"
	.sectionflags	@""
	.align	4


	//----- nvinfo : EIATTR_CUDA_API_VERSION
	.align		4
        /*0000*/ 	.byte	0x04, 0x37
        /*0002*/ 	.short	(.L_109 - .L_108)
.L_108:
        /*0004*/ 	.word	0x00000082


	//----- nvinfo : EIATTR_KPARAM_INFO
	.align		4
.L_109:
        /*0008*/ 	.byte	0x04, 0x17
        /*000a*/ 	.short	(.L_111 - .L_110)
.L_110:
        /*000c*/ 	.word	0x00000000
        /*0010*/ 	.short	0x0005
        /*0012*/ 	.short	0x0020
        /*0014*/ 	.byte	0x00, 0xf0, 0x11, 0x00


	//----- nvinfo : EIATTR_KPARAM_INFO
	.align		4
.L_111:
        /*0018*/ 	.byte	0x04, 0x17
        /*001a*/ 	.short	(.L_113 - .L_112)
.L_112:
        /*001c*/ 	.word	0x00000000
        /*0020*/ 	.short	0x0004
        /*0022*/ 	.short	0x001c
        /*0024*/ 	.byte	0x00, 0xf0, 0x11, 0x00


	//----- nvinfo : EIATTR_KPARAM_INFO
	.align		4
.L_113:
        /*0028*/ 	.byte	0x04, 0x17
        /*002a*/ 	.short	(.L_115 - .L_114)
.L_114:
        /*002c*/ 	.word	0x00000000
        /*0030*/ 	.short	0x0003
        /*0032*/ 	.short	0x0018
        /*0034*/ 	.byte	0x00, 0xf0, 0x11, 0x00


	//----- nvinfo : EIATTR_KPARAM_INFO
	.align		4
.L_115:
        /*0038*/ 	.byte	0x04, 0x17
        /*003a*/ 	.short	(.L_117 - .L_116)
.L_116:
        /*003c*/ 	.word	0x00000000
        /*0040*/ 	.short	0x0002
        /*0042*/ 	.short	0x0010
        /*0044*/ 	.byte	0x00, 0xf5, 0x21, 0x00


	//----- nvinfo : EIATTR_KPARAM_INFO
	.align		4
.L_117:
        /*0048*/ 	.byte	0x04, 0x17
        /*004a*/ 	.short	(.L_119 - .L_118)
.L_118:
        /*004c*/ 	.word	0x00000000
        /*0050*/ 	.short	0x0001
        /*0052*/ 	.short	0x0008
        /*0054*/ 	.byte	0x00, 0xf5, 0x21, 0x00


	//----- nvinfo : EIATTR_KPARAM_INFO
	.align		4
.L_119:
        /*0058*/ 	.byte	0x04, 0x17
        /*005a*/ 	.short	(.L_121 - .L_120)
.L_120:
        /*005c*/ 	.word	0x00000000
        /*0060*/ 	.short	0x0000
        /*0062*/ 	.short	0x0000
        /*0064*/ 	.byte	0x00, 0xf5, 0x21, 0x00


	//----- nvinfo : EIATTR_SPARSE_MMA_MASK
	.align		4
.L_121:
        /*0068*/ 	.byte	0x03, 0x50
        /*006a*/ 	.short	0x0000


	//----- nvinfo : EIATTR_MAXREG_COUNT
	.align		4
        /*006c*/ 	.byte	0x03, 0x1b
        /*006e*/ 	.short	0x00ff


	//----- nvinfo : EIATTR_MERCURY_ISA_VERSION
	.align		4
        /*0070*/ 	.byte	0x03, 0x5f
        /*0072*/ 	.short	0x0101


	//----- nvinfo : EIATTR_VRC_CTA_INIT_COUNT
	.align		4
        /*0074*/ 	.byte	0x02, 0x4a
	.zero		1
	.zero		1


	//----- nvinfo : EIATTR_EXIT_INSTR_OFFSETS
	.align		4
        /*0078*/ 	.byte	0x04, 0x1c
        /*007a*/ 	.short	(.L_123 - .L_122)


	//   ....[0]....
.L_122:
        /*007c*/ 	.word	0x000000d0


	//   ....[1]....
        /*0080*/ 	.word	0x00000890


	//----- nvinfo : EIATTR_CBANK_PARAM_SIZE
	.align		4
.L_123:
        /*0084*/ 	.byte	0x03, 0x19
        /*0086*/ 	.short	0x0024


	//----- nvinfo : EIATTR_PARAM_CBANK
	.align		4
        /*0088*/ 	.byte	0x04, 0x0a
        /*008a*/ 	.short	(.L_125 - .L_124)
	.align		4
.L_124:
        /*008c*/ 	.word	index@(.nv.constant0._Z15relu_matrix_mulPdS_S_iii)
        /*0090*/ 	.short	0x0380
        /*0092*/ 	.short	0x0024


	//----- nvinfo : EIATTR_SW_WAR
	.align		4
.L_125:
        /*0094*/ 	.byte	0x04, 0x36
        /*0096*/ 	.short	(.L_127 - .L_126)
.L_126:
        /*0098*/ 	.word	0x00000008
.L_127:


//--------------------- .nv.info._Z10matrix_mulPdS_S_iii --------------------------
	.section	.nv.info._Z10matrix_mulPdS_S_iii,"",@"SHT_CUDA_INFO"
	.sectionflags	@""
	.align	4


	//----- nvinfo : EIATTR_CUDA_API_VERSION
	.align		4
        /*0000*/ 	.byte	0x04, 0x37
        /*0002*/ 	.short	(.L_129 - .L_128)
.L_128:
        /*0004*/ 	.word	0x00000082


	//----- nvinfo : EIATTR_KPARAM_INFO
	.align		4
.L_129:
        /*0008*/ 	.byte	0x04, 0x17
        /*000a*/ 	.short	(.L_131 - .L_130)
.L_130:
        /*000c*/ 	.word	0x00000000
        /*0010*/ 	.short	0x0005
        /*0012*/ 	.short	0x0020
        /*0014*/ 	.byte	0x00, 0xf0, 0x11, 0x00


	//----- nvinfo : EIATTR_KPARAM_INFO
	.align		4
.L_131:
        /*0018*/ 	.byte	0x04, 0x17
        /*001a*/ 	.short	(.L_133 - .L_132)
.L_132:
        /*001c*/ 	.word	0x00000000
        /*0020*/ 	.short	0x0004
        /*0022*/ 	.short	0x001c
        /*0024*/ 	.byte	0x00, 0xf0, 0x11, 0x00


	//----- nvinfo : EIATTR_KPARAM_INFO
	.align		4
.L_133:
        /*0028*/ 	.byte	0x04, 0x17
        /*002a*/ 	.short	(.L_135 - .L_134)
.L_134:
        /*002c*/ 	.word	0x00000000
        /*0030*/ 	.short	0x0003
        /*0032*/ 	.short	0x0018
        /*0034*/ 	.byte	0x00, 0xf0, 0x11, 0x00


	//----- nvinfo : EIATTR_KPARAM_INFO
	.align		4
.L_135:
        /*0038*/ 	.byte	0x04, 0x17
        /*003a*/ 	.short	(.L_137 - .L_136)
.L_136:
        /*003c*/ 	.word	0x00000000
        /*0040*/ 	.short	0x0002
        /*0042*/ 	.short	0x0010
        /*0044*/ 	.byte	0x00, 0xf5, 0x21, 0x00


	//----- nvinfo : EIATTR_KPARAM_INFO
	.align		4
.L_137:
        /*0048*/ 	.byte	0x04, 0x17
        /*004a*/ 	.short	(.L_139 - .L_138)
.L_138:
        /*004c*/ 	.word	0x00000000
        /*0050*/ 	.short	0x0001
        /*0052*/ 	.short	0x0008
        /*0054*/ 	.byte	0x00, 0xf5, 0x21, 0x00


	//----- nvinfo : EIATTR_KPARAM_INFO
	.align		4
.L_139:
        /*0058*/ 	.byte	0x04, 0x17
        /*005a*/ 	.short	(.L_141 - .L_140)
.L_140:
        /*005c*/ 	.word	0x00000000
        /*0060*/ 	.short	0x0000
        /*0062*/ 	.short	0x0000
        /*0064*/ 	.byte	0x00, 0xf5, 0x21, 0x00


	//----- nvinfo : EIATTR_SPARSE_MMA_MASK
	.align		4
.L_141:
        /*0068*/ 	.byte	0x03, 0x50
        /*006a*/ 	.short	0x0000


	//----- nvinfo : EIATTR_MAXREG_COUNT
	.align		4
        /*006c*/ 	.byte	0x03, 0x1b
        /*006e*/ 	.short	0x00ff


	//----- nvinfo : EIATTR_MERCURY_ISA_VERSION
	.align		4
        /*0070*/ 	.byte	0x03, 0x5f
        /*0072*/ 	.short	0x0101


	//----- nvinfo : EIATTR_VRC_CTA_INIT_COUNT
	.align		4
        /*0074*/ 	.byte	0x02, 0x4a
	.zero		1
	.zero		1


	//----- nvinfo : EIATTR_EXIT_INSTR_OFFSETS
	.align		4
        /*0078*/ 	.byte	0x04, 0x1c
        /*007a*/ 	.short	(.L_143 - .L_142)


	//   ....[0]....
.L_142:
        /*007c*/ 	.word	0x000000d0


	//   ....[1]....
        /*0080*/ 	.word	0x00000810


	//----- nvinfo : EIATTR_CBANK_PARAM_SIZE
	.align		4
.L_143:
        /*0084*/ 	.byte	0x03, 0x19
        /*0086*/ 	.short	0x0024


	//----- nvinfo : EIATTR_PARAM_CBANK
	.align		4
        /*0088*/ 	.byte	0x04, 0x0a
        /*008a*/ 	.short	(.L_145 - .L_144)
	.align		4
.L_144:
        /*008c*/ 	.word	index@(.nv.constant0._Z10matrix_mulPdS_S_iii)
        /*0090*/ 	.short	0x0380
        /*0092*/ 	.short	0x0024


	//----- nvinfo : EIATTR_SW_WAR
	.align		4
.L_145:
        /*0094*/ 	.byte	0x04, 0x36
        /*0096*/ 	.short	(.L_147 - .L_146)
.L_146:
        /*0098*/ 	.word	0x00000008
.L_147:


//--------------------- .nv.callgraph             --------------------------
	.section	.nv.callgraph,"",@"SHT_CUDA_CALLGRAPH"
	.align	4
	.sectionentsize	8
	.align		4
        /*0000*/ 	.word	0x00000000
	.align		4
        /*0004*/ 	.word	0xffffffff
	.align		4
        /*0008*/ 	.word	0x00000000
	.align		4
        /*000c*/ 	.word	0xfffffffe
	.align		4
        /*0010*/ 	.word	0x00000000
	.align		4
        /*0014*/ 	.word	0xfffffffd
	.align		4
        /*0018*/ 	.word	0x00000000
	.align		4
        /*001c*/ 	.word	0xfffffffc


//--------------------- .text._Z6d_reluPdS_S_i    --------------------------
	.section	.text._Z6d_reluPdS_S_i,"ax",@progbits
	.align	128
        .global         _Z6d_reluPdS_S_i
        .type           _Z6d_reluPdS_S_i,@function
        .size           _Z6d_reluPdS_S_i,(.L_x_20 - _Z6d_reluPdS_S_i)
        .other          _Z6d_reluPdS_S_i,@"STO_CUDA_ENTRY STV_DEFAULT"
_Z6d_reluPdS_S_i:
.text._Z6d_reluPdS_S_i:
[----:B------:R-:W-:Y:S01]  /*0000*/  LDC R1, c[0x0][0x37c] ;  /* 0x0000df00ff017b82 */ /* 0x000fe20000000800 */
[----:B------:R-:W0:Y:S07]  /*0010*/  S2R R0, SR_TID.X ;  /* 0x0000000000007919 */ /* 0x000e2e0000002100 */
[----:B------:R-:W0:Y:S01]  /*0020*/  S2UR UR4, SR_CTAID.X ;  /* 0x00000000000479c3 */ /* 0x000e220000002500 */
[----:B------:R-:W1:Y:S07]  /*0030*/  LDCU UR5, c[0x0][0x398] ;  /* 0x00007300ff0577ac */ /* 0x000e6e0008000800 */
[----:B------:R-:W0:Y:S02]  /*0040*/  LDC R9, c[0x0][0x360] ;  /* 0x0000d800ff097b82 */ /* 0x000e240000000800 */
[----:B0-----:R-:W-:-:S05]  /*0050*/  IMAD R9, R9, UR4, R0 ;  /* 0x0000000409097c24 */ /* 0x001fca000f8e0200 */
[----:B-1----:R-:W-:-:S13]  /*0060*/  ISETP.GE.AND P0, PT, R9, UR5, PT ;  /* 0x0000000509007c0c */ /* 0x002fda000bf06270 */
[----:B------:R-:W-:Y:S05]  /*0070*/  @P0 EXIT ;  /* 0x000000000000094d */ /* 0x000fea0003800000 */
[----:B------:R-:W0:Y:S01]  /*0080*/  LDC.64 R2, c[0x0][0x390] ;  /* 0x0000e400ff027b82 */ /* 0x000e220000000a00 */
[----:B------:R-:W1:Y:S07]  /*0090*/  LDCU.64 UR4, c[0x0][0x358] ;  /* 0x00006b00ff0477ac */ /* 0x000e6e0008000a00 */
[----:B------:R-:W2:Y:S01]  /*00a0*/  LDC.64 R6, c[0x0][0x380] ;  /* 0x0000e000ff067b82 */ /* 0x000ea20000000a00 */
[----:B0-----:R-:W-:-:S06]  /*00b0*/  IMAD.WIDE R2, R9, 0x8, R2 ;  /* 0x0000000809027825 */ /* 0x001fcc00078e0202 */
[----:B-1----:R-:W3:Y:S01]  /*00c0*/  LDG.E.64 R2, desc[UR4][R2.64] ;  /* 0x0000000402027981 */ /* 0x002ee2000c1e1b00 */
[----:B------:R-:W-:Y:S01]  /*00d0*/  BSSY.RECONVERGENT B0, `(.L_x_0) ;  /* 0x0000008000007945 */ /* 0x000fe20003800200 */
[----:B--2---:R-:W-:Y:S01]  /*00e0*/  IMAD.WIDE R6, R9, 0x8, R6 ;  /* 0x0000000809067825 */ /* 0x004fe200078e0206 */
[----:B------:R-:W-:Y:S01]  /*00f0*/  CS2R R4, SRZ ;  /* 0x0000000000047805 */ /* 0x000fe2000001ff00 */
[----:B---3--:R-:W-:-:S14]  /*0100*/  DSETP.GT.AND P0, PT, R2, RZ, PT ;  /* 0x000000ff0200722a */ /* 0x008fdc0003f04000 */
[----:B------:R-:W-:Y:S05]  /*0110*/  @!P0 BRA `(.L_x_1) ;  /* 0x00000000000c8947 */ /* 0x000fea0003800000 */
[----:B------:R-:W0:Y:S02]  /*0120*/  LDC.64 R4, c[0x0][0x388] ;  /* 0x0000e200ff047b82 */ /* 0x000e240000000a00 */
[----:B0-----:R-:W-:-:S06]  /*0130*/  IMAD.WIDE R4, R9, 0x8, R4 ;  /* 0x0000000809047825 */ /* 0x001fcc00078e0204 */
[----:B------:R-:W5:Y:S02]  /*0140*/  LDG.E.64 R4, desc[UR4][R4.64] ;  /* 0x0000000404047981 */ /* 0x000f64000c1e1b00 */
.L_x_1:
[----:B------:R-:W-:Y:S05]  /*0150*/  BSYNC.RECONVERGENT B0 ;  /* 0x0000000000007941 */ /* 0x000fea0003800200 */
.L_x_0:
[----:B-----5:R-:W-:Y:S01]  /*0160*/  STG.E.64 desc[UR4][R6.64], R4 ;  /* 0x0000000406007986 */ /* 0x020fe2000c101b04 */
[----:B------:R-:W-:Y:S05]  /*0170*/  EXIT ;  /* 0x000000000000794d */ /* 0x000fea0003800000 */
.L_x_2:
[----:B------:R-:W-:-:S00]  /*0180*/  BRA `(.L_x_2) ;  /* 0xfffffffc00fc7947 */ /* 0x000fc0000383ffff */
[----:B------:R-:W-:-:S00]  /*0190*/  NOP ;  /* 0x0000000000007918 */ /* 0x000fc00000000000 */
        /* <DEDUP_REMOVED lines=14> */
.L_x_20:


//--------------------- .text._Z10vector_subPdS_S_i --------------------------
	.section	.text._Z10vector_subPdS_S_i,"ax",@progbits
	.align	128
        .global         _Z10vector_subPdS_S_i
        .type           _Z10vector_subPdS_S_i,@function
        .size           _Z10vector_subPdS_S_i,(.L_x_21 - _Z10vector_subPdS_S_i)
        .other          _Z10vector_subPdS_S_i,@"STO_CUDA_ENTRY STV_DEFAULT"
_Z10vector_subPdS_S_i:
.text._Z10vector_subPdS_S_i:
        /* <DEDUP_REMOVED lines=10> */
[----:B------:R-:W2:Y:S08]  /*00a0*/  LDC.64 R4, c[0x0][0x390] ;  /* 0x0000e400ff047b82 */ /* 0x000eb00000000a00 */
[----:B------:R-:W3:Y:S01]  /*00b0*/  LDC.64 R8, c[0x0][0x380] ;  /* 0x0000e000ff087b82 */ /* 0x000ee20000000a00 */
[----:B0-----:R-:W-:-:S06]  /*00c0*/  IMAD.WIDE R2, R11, 0x8, R2 ;  /* 0x000000080b027825 */ /* 0x001fcc00078e0202 */
[----:B-1----:R-:W4:Y:S01]  /*00d0*/  LDG.E.64 R2, desc[UR4][R2.64] ;  /* 0x0000000402027981 */ /* 0x002f22000c1e1b00 */
[----:B--2---:R-:W-:-:S06]  /*00e0*/  IMAD.WIDE R4, R11, 0x8, R4 ;  /* 0x000000080b047825 */ /* 0x004fcc00078e0204 */
[----:B------:R-:W4:Y:S01]  /*00f0*/  LDG.E.64 R4, desc[UR4][R4.64] ;  /* 0x0000000404047981 */ /* 0x000f22000c1e1b00 */
[----:B---3--:R-:W-:Y:S01]  /*0100*/  IMAD.WIDE R8, R11, 0x8, R8 ;  /* 0x000000080b087825 */ /* 0x008fe200078e0208 */
[----:B----4-:R-:W-:-:S07]  /*0110*/  DADD R6, R2, -R4 ;  /* 0x0000000002067229 */ /* 0x010fce0000000804 */
[----:B------:R-:W-:Y:S01]  /*0120*/  STG.E.64 desc[UR4][R8.64], R6 ;  /* 0x0000000608007986 */ /* 0x000fe2000c101b04 */
[----:B------:R-:W-:Y:S05]  /*0130*/  EXIT ;  /* 0x000000000000794d */ /* 0x000fea0003800000 */
.L_x_3:
        /* <DEDUP_REMOVED lines=12> */
.L_x_21:


//--------------------- .text._Z16matrix_transposePdS_ii --------------------------
	.section	.text._Z16matrix_transposePdS_ii,"ax",@progbits
	.align	128
        .global         _Z16matrix_transposePdS_ii
        .type           _Z16matrix_transposePdS_ii,@function
        .size           _Z16matrix_transposePdS_ii,(.L_x_22 - _Z16matrix_transposePdS_ii)
        .other          _Z16matrix_transposePdS_ii,@"STO_CUDA_ENTRY STV_DEFAULT"
_Z16matrix_transposePdS_ii:
.text._Z16matrix_transposePdS_ii:
[----:B------:R-:W-:Y:S01]  /*0000*/  LDC R1, c[0x0][0x37c] ;  /* 0x0000df00ff017b82 */ /* 0x000fe20000000800 */
[----:B------:R-:W0:Y:S07]  /*0010*/  S2R R2, SR_TID.X ;  /* 0x0000000000027919 */ /* 0x000e2e0000002100 */
[----:B------:R-:W1:Y:S01]  /*0020*/  LDC R0, c[0x0][0x364] ;  /* 0x0000d900ff007b82 */ /* 0x000e620000000800 */
[----:B------:R-:W2:Y:S01]  /*0030*/  LDCU.64 UR6, c[0x0][0x390] ;  /* 0x00007200ff0677ac */ /* 0x000ea20008000a00 */
[----:B------:R-:W1:Y:S06]  /*0040*/  S2R R3, SR_TID.Y ;  /* 0x0000000000037919 */ /* 0x000e6c0000002200 */
[----:B------:R-:W0:Y:S08]  /*0050*/  S2UR UR5, SR_CTAID.X ;  /* 0x00000000000579c3 */ /* 0x000e300000002500 */
[----:B------:R-:W0:Y:S08]  /*0060*/  LDC R7, c[0x0][0x360] ;  /* 0x0000d800ff077b82 */ /* 0x000e300000000800 */
[----:B------:R-:W1:Y:S01]  /*0070*/  S2UR UR4, SR_CTAID.Y ;  /* 0x00000000000479c3 */ /* 0x000e620000002600 */
[----:B0-----:R-:W-:-:S05]  /*0080*/  IMAD R7, R7, UR5, R2 ;  /* 0x0000000507077c24 */ /* 0x001fca000f8e0202 */
[----:B--2---:R-:W-:Y:S01]  /*0090*/  ISETP.GE.AND P0, PT, R7, UR7, PT ;  /* 0x0000000707007c0c */ /* 0x004fe2000bf06270 */
[----:B-1----:R-:W-:-:S05]  /*00a0*/  IMAD R0, R0, UR4, R3 ;  /* 0x0000000400007c24 */ /* 0x002fca000f8e0203 */
[----:B------:R-:W-:-:S13]  /*00b0*/  ISETP.GE.OR P0, PT, R0, UR6, P0 ;  /* 0x0000000600007c0c */ /* 0x000fda0008706670 */
[----:B------:R-:W-:Y:S05]  /*00c0*/  @P0 EXIT ;  /* 0x000000000000094d */ /* 0x000fea0003800000 */
[----:B------:R-:W0:Y:S01]  /*00d0*/  LDC.64 R2, c[0x0][0x388] ;  /* 0x0000e200ff027b82 */ /* 0x000e220000000a00 */
[----:B------:R-:W1:Y:S01]  /*00e0*/  LDCU.64 UR4, c[0x0][0x358] ;  /* 0x00006b00ff0477ac */ /* 0x000e620008000a00 */
[----:B------:R-:W-:-:S04]  /*00f0*/  IMAD R5, R7, UR6, R0 ;  /* 0x0000000607057c24 */ /* 0x000fc8000f8e0200 */
[----:B0-----:R-:W-:Y:S02]  /*0100*/  IMAD.WIDE R2, R5, 0x8, R2 ;  /* 0x0000000805027825 */ /* 0x001fe400078e0202 */
[----:B------:R-:W0:Y:S04]  /*0110*/  LDC.64 R4, c[0x0][0x380] ;  /* 0x0000e000ff047b82 */ /* 0x000e280000000a00 */
[----:B-1----:R-:W2:Y:S01]  /*0120*/  LDG.E.64 R2, desc[UR4][R2.64] ;  /* 0x0000000402027981 */ /* 0x002ea2000c1e1b00 */
[----:B------:R-:W-:-:S04]  /*0130*/  IMAD R7, R0, UR7, R7 ;  /* 0x0000000700077c24 */ /* 0x000fc8000f8e0207 */
[----:B0-----:R-:W-:-:S05]  /*0140*/  IMAD.WIDE R4, R7, 0x8, R4 ;  /* 0x0000000807047825 */ /* 0x001fca00078e0204 */
[----:B--2---:R-:W-:Y:S01]  /*0150*/  STG.E.64 desc[UR4][R4.64], R2 ;  /* 0x0000000204007986 */ /* 0x004fe2000c101b04 */
[----:B------:R-:W-:Y:S05]  /*0160*/  EXIT ;  /* 0x000000000000794d */ /* 0x000fea0003800000 */
.L_x_4:
        /* <DEDUP_REMOVED lines=9> */
.L_x_22:


//--------------------- .text._Z17d_relu_matrix_mulPdS_S_S_iii --------------------------
	.section	.text._Z17d_relu_matrix_mulPdS_S_S_iii,"ax",@progbits
	.align	128
        .global         _Z17d_relu_matrix_mulPdS_S_S_iii
        .type           _Z17d_relu_matrix_mulPdS_S_S_iii,@function
        .size           _Z17d_relu_matrix_mulPdS_S_S_iii,(.L_x_23 - _Z17d_relu_matrix_mulPdS_S_S_iii)
        .other          _Z17d_relu_matrix_mulPdS_S_S_iii,@"STO_CUDA_ENTRY STV_DEFAULT"
_Z17d_relu_matrix_mulPdS_S_S_iii:
.text._Z17d_relu_matrix_mulPdS_S_S_iii:
[----:B------:R-:W-:Y:S01]  /*0000*/  LDC R1, c[0x0][0x37c] ;  /* 0x0000df00ff017b82 */ /* 0x000fe20000000800 */
[----:B------:R-:W0:Y:S07]  /*0010*/  S2R R2, SR_TID.Y ;  /* 0x0000000000027919 */ /* 0x000e2e0000002200 */
[----:B------:R-:W0:Y:S01]  /*0020*/  S2UR UR4, SR_CTAID.Y ;  /* 0x00000000000479c3 */ /* 0x000e220000002600 */
[----:B------:R-:W1:Y:S01]  /*0030*/  LDCU UR6, c[0x0][0x3a0] ;  /* 0x00007400ff0677ac */ /* 0x000e620008000800 */
[----:B------:R-:W2:Y:S06]  /*0040*/  S2R R5, SR_TID.X ;  /* 0x0000000000057919 */ /* 0x000eac0000002100 */
[----:B------:R-:W0:Y:S08]  /*0050*/  LDC R3, c[0x0][0x364] ;  /* 0x0000d900ff037b82 */ /* 0x000e300000000800 */
[----:B------:R-:W2:Y:S08]  /*0060*/  S2UR UR5, SR_CTAID.X ;  /* 0x00000000000579c3 */ /* 0x000eb00000002500 */
[----:B------:R-:W2:Y:S08]  /*0070*/  LDC R4, c[0x0][0x360] ;  /* 0x0000d800ff047b82 */ /* 0x000eb00000000800 */
[----:B------:R-:W3:Y:S01]  /*0080*/  LDC R0, c[0x0][0x3a8] ;  /* 0x0000ea00ff007b82 */ /* 0x000ee20000000800 */
[----:B0-----:R-:W-:-:S02]  /*0090*/  IMAD R3, R3, UR4, R2 ;  /* 0x0000000403037c24 */ /* 0x001fc4000f8e0202 */
[----:B--2---:R-:W-:-:S03]  /*00a0*/  IMAD R2, R4, UR5, R5 ;  /* 0x0000000504027c24 */ /* 0x004fc6000f8e0205 */
[----:B---3--:R-:W-:-:S04]  /*00b0*/  ISETP.GE.AND P0, PT, R3, R0, PT ;  /* 0x000000000300720c */ /* 0x008fc80003f06270 */
[----:B-1----:R-:W-:-:S13]  /*00c0*/  ISETP.GE.OR P0, PT, R2, UR6, P0 ;  /* 0x0000000602007c0c */ /* 0x002fda0008706670 */
[----:B------:R-:W-:Y:S05]  /*00d0*/  @P0 EXIT ;  /* 0x000000000000094d */ /* 0x000fea0003800000 */
[----:B------:R-:W0:Y:S01]  /*00e0*/  LDC R5, c[0x0][0x3a4] ;  /* 0x0000e900ff057b82 */ /* 0x000e220000000800 */
[----:B------:R-:W1:Y:S01]  /*00f0*/  LDCU.64 UR4, c[0x0][0x358] ;  /* 0x00006b00ff0477ac */ /* 0x000e620008000a00 */
[----:B------:R-:W-:Y:S02]  /*0100*/  CS2R R12, SRZ ;  /* 0x00000000000c7805 */ /* 0x000fe4000001ff00 */
[----:B0-----:R-:W-:-:S13]  /*0110*/  ISETP.GE.AND P0, PT, R5, 0x1, PT ;  /* 0x000000010500780c */ /* 0x001fda0003f06270 */
[----:B-1----:R-:W-:Y:S05]  /*0120*/  @!P0 BRA `(.L_x_5) ;  /* 0x0000000400a88947 */ /* 0x002fea0003800000 */
[C---:B------:R-:W-:Y:S01]  /*0130*/  ISETP.GE.U32.AND P1, PT, R5.reuse, 0x8, PT ;  /* 0x000000080500780c */ /* 0x040fe20003f26070 */
[----:B------:R-:W-:Y:S01]  /*0140*/  HFMA2 R24, -RZ, RZ, 0, 0 ;  /* 0x00000000ff187431 */ /* 0x000fe200000001ff */
[----:B------:R-:W-:Y:S01]  /*0150*/  LOP3.LUT R6, R5, 0x7, RZ, 0xc0, !PT ;  /* 0x0000000705067812 */ /* 0x000fe200078ec0ff */
[----:B------:R-:W-:Y:S01]  /*0160*/  IMAD R7, R2, R5, RZ ;  /* 0x0000000502077224 */ /* 0x000fe200078e02ff */
[----:B------:R-:W-:Y:S02]  /*0170*/  CS2R R12, SRZ ;  /* 0x00000000000c7805 */ /* 0x000fe4000001ff00 */
[----:B------:R-:W-:-:S07]  /*0180*/  ISETP.NE.AND P0, PT, R6, RZ, PT ;  /* 0x000000ff0600720c */ /* 0x000fce0003f05270 */
[----:B------:R-:W-:Y:S06]  /*0190*/  @!P1 BRA `(.L_x_6) ;  /* 0x0000000000b49947 */ /* 0x000fec0003800000 */
[----:B------:R-:W-:Y:S02]  /*01a0*/  LOP3.LUT R24, R5, 0x7ffffff8, RZ, 0xc0, !PT ;  /* 0x7ffffff805187812 */ /* 0x000fe400078ec0ff */
[----:B------:R-:W-:Y:S02]  /*01b0*/  CS2R R12, SRZ ;  /* 0x00000000000c7805 */ /* 0x000fe4000001ff00 */
[----:B------:R-:W-:Y:S02]  /*01c0*/  MOV R4, R7 ;  /* 0x0000000700047202 */ /* 0x000fe40000000f00 */
[----:B------:R-:W-:Y:S02]  /*01d0*/  MOV R25, R3 ;  /* 0x0000000300197202 */ /* 0x000fe40000000f00 */
[----:B------:R-:W-:-:S07]  /*01e0*/  IADD3 R26, PT, PT, -R24, RZ, RZ ;  /* 0x000000ff181a7210 */ /* 0x000fce0007ffe1ff */
.L_x_7:
[----:B------:R-:W0:Y:S08]  /*01f0*/  LDC.64 R22, c[0x0][0x388] ;  /* 0x0000e200ff167b82 */ /* 0x000e300000000a00 */
[----:B------:R-:W1:Y:S01]  /*0200*/  LDC.64 R18, c[0x0][0x390] ;  /* 0x0000e400ff127b82 */ /* 0x000e620000000a00 */
[----:B0-----:R-:W-:-:S05]  /*0210*/  IMAD.WIDE R22, R4, 0x8, R22 ;  /* 0x0000000804167825 */ /* 0x001fca00078e0216 */
[----:B------:R-:W2:Y:S01]  /*0220*/  LDG.E.64 R10, desc[UR4][R22.64] ;  /* 0x00000004160a7981 */ /* 0x000ea2000c1e1b00 */
[----:B-1----:R-:W-:-:S03]  /*0230*/  IMAD.WIDE R18, R25, 0x8, R18 ;  /* 0x0000000819127825 */ /* 0x002fc600078e0212 */
[----:B------:R-:W3:Y:S04]  /*0240*/  LDG.E.64 R8, desc[UR4][R22.64+0x8] ;  /* 0x0000080416087981 */ /* 0x000ee8000c1e1b00 */
[----:B------:R-:W2:Y:S01]  /*0250*/  LDG.E.64 R16, desc[UR4][R18.64] ;  /* 0x0000000412107981 */ /* 0x000ea2000c1e1b00 */
[----:B------:R-:W-:-:S05]  /*0260*/  IMAD.WIDE R28, R0, 0x8, R18 ;  /* 0x00000008001c7825 */ /* 0x000fca00078e0212 */
[----:B------:R-:W3:Y:S01]  /*0270*/  LDG.E.64 R14, desc[UR4][R28.64] ;  /* 0x000000041c0e7981 */ /* 0x000ee2000c1e1b00 */
[----:B------:R-:W-:Y:S01]  /*0280*/  IMAD.WIDE R20, R0, 0x8, R28 ;  /* 0x0000000800147825 */ /* 0x000fe200078e021c */
[----:B--2---:R-:W-:Y:S02]  /*0290*/  DFMA R16, R10, R16, R12 ;  /* 0x000000100a10722b */ /* 0x004fe4000000000c */
[----:B------:R-:W2:Y:S04]  /*02a0*/  LDG.E.64 R12, desc[UR4][R22.64+0x10] ;  /* 0x00001004160c7981 */ /* 0x000ea8000c1e1b00 */
[----:B------:R0:W2:Y:S02]  /*02b0*/  LDG.E.64 R10, desc[UR4][R20.64] ;  /* 0x00000004140a7981 */ /* 0x0000a4000c1e1b00 */
[----:B---3--:R-:W-:-:S02]  /*02c0*/  DFMA R14, R8, R14, R16 ;  /* 0x0000000e080e722b */ /* 0x008fc40000000010 */
[----:B------:R-:W3:Y:S01]  /*02d0*/  LDG.E.64 R8, desc[UR4][R22.64+0x18] ;  /* 0x0000180416087981 */ /* 0x000ee2000c1e1b00 */
[----:B0-----:R-:W-:-:S05]  /*02e0*/  IMAD.WIDE R20, R0, 0x8, R20 ;  /* 0x0000000800147825 */ /* 0x001fca00078e0214 */
[----:B------:R-:W3:Y:S01]  /*02f0*/  LDG.E.64 R16, desc[UR4][R20.64] ;  /* 0x0000000414107981 */ /* 0x000ee2000c1e1b00 */
[C---:B------:R-:W-:Y:S01]  /*0300*/  IMAD.WIDE R18, R0.reuse, 0x8, R20 ;  /* 0x0000000800127825 */ /* 0x040fe200078e0214 */
[----:B--2---:R-:W-:Y:S02]  /*0310*/  DFMA R10, R12, R10, R14 ;  /* 0x0000000a0c0a722b */ /* 0x004fe4000000000e */
[----:B------:R-:W2:Y:S04]  /*0320*/  LDG.E.64 R20, desc[UR4][R22.64+0x38] ;  /* 0x0000380416147981 */ /* 0x000ea8000c1e1b00 */
[----:B------:R-:W4:Y:S04]  /*0330*/  LDG.E.64 R14, desc[UR4][R22.64+0x20] ;  /* 0x00002004160e7981 */ /* 0x000f28000c1e1b00 */
[----:B------:R-:W4:Y:S01]  /*0340*/  LDG.E.64 R12, desc[UR4][R18.64] ;  /* 0x00000004120c7981 */ /* 0x000f22000c1e1b00 */
[----:B------:R-:W-:Y:S01]  /*0350*/  IMAD.WIDE R28, R0, 0x8, R18 ;  /* 0x00000008001c7825 */ /* 0x000fe200078e0212 */
[----:B---3--:R-:W-:-:S02]  /*0360*/  DFMA R16, R8, R16, R10 ;  /* 0x000000100810722b */ /* 0x008fc4000000000a */
[----:B------:R-:W3:Y:S04]  /*0370*/  LDG.E.64 R8, desc[UR4][R22.64+0x28] ;  /* 0x0000280416087981 */ /* 0x000ee8000c1e1b00 */
[----:B------:R0:W3:Y:S02]  /*0380*/  LDG.E.64 R10, desc[UR4][R28.64] ;  /* 0x000000041c0a7981 */ /* 0x0000e4000c1e1b00 */
[----:B0-----:R-:W-:-:S04]  /*0390*/  IMAD.WIDE R28, R0, 0x8, R28 ;  /* 0x00000008001c7825 */ /* 0x001fc800078e021c */
[----:B------:R-:W-:-:S06]  /*03a0*/  IMAD.WIDE R18, R0, 0x8, R28 ;  /* 0x0000000800127825 */ /* 0x000fcc00078e021c */
[----:B------:R-:W2:Y:S01]  /*03b0*/  LDG.E.64 R18, desc[UR4][R18.64] ;  /* 0x0000000412127981 */ /* 0x000ea2000c1e1b00 */
[----:B----4-:R-:W-:-:S03]  /*03c0*/  DFMA R12, R14, R12, R16 ;  /* 0x0000000c0e0c722b */ /* 0x010fc60000000010 */
[----:B------:R-:W4:Y:S04]  /*03d0*/  LDG.E.64 R14, desc[UR4][R22.64+0x30] ;  /* 0x00003004160e7981 */ /* 0x000f28000c1e1b00 */
[----:B------:R-:W4:Y:S01]  /*03e0*/  LDG.E.64 R16, desc[UR4][R28.64] ;  /* 0x000000041c107981 */ /* 0x000f22000c1e1b00 */
[----:B------:R-:W-:Y:S01]  /*03f0*/  IADD3 R26, PT, PT, R26, 0x8, RZ ;  /* 0x000000081a1a7810 */ /* 0x000fe20007ffe0ff */
[----:B---3--:R-:W-:-:S03]  /*0400*/  DFMA R8, R8, R10, R12 ;  /* 0x0000000a0808722b */ /* 0x008fc6000000000c */
[----:B------:R-:W-:Y:S02]  /*0410*/  ISETP.NE.AND P1, PT, R26, RZ, PT ;  /* 0x000000ff1a00720c */ /* 0x000fe40003f25270 */
[----:B------:R-:W-:Y:S02]  /*0420*/  IADD3 R4, PT, PT, R4, 0x8, RZ ;  /* 0x0000000804047810 */ /* 0x000fe40007ffe0ff */
[----:B------:R-:W-:Y:S01]  /*0430*/  LEA R25, R0, R25, 0x3 ;  /* 0x0000001900197211 */ /* 0x000fe200078e18ff */
[----:B----4-:R-:W-:-:S08]  /*0440*/  DFMA R8, R14, R16, R8 ;  /* 0x000000100e08722b */ /* 0x010fd00000000008 */
[----:B--2---:R-:W-:Y:S01]  /*0450*/  DFMA R12, R20, R18, R8 ;  /* 0x00000012140c722b */ /* 0x004fe20000000008 */
[----:B------:R-:W-:Y:S10]  /*0460*/  @P1 BRA `(.L_x_7) ;  /* 0xfffffffc00601947 */ /* 0x000ff4000383ffff */
.L_x_6:
[----:B------:R-:W-:Y:S05]  /*0470*/  @!P0 BRA `(.L_x_5) ;  /* 0x0000000000d48947 */ /* 0x000fea0003800000 */
[----:B------:R-:W-:Y:S02]  /*0480*/  ISETP.GE.U32.AND P0, PT, R6, 0x4, PT ;  /* 0x000000040600780c */ /* 0x000fe40003f06070 */
[----:B------:R-:W-:-:S04]  /*0490*/  LOP3.LUT R4, R5, 0x3, RZ, 0xc0, !PT ;  /* 0x0000000305047812 */ /* 0x000fc800078ec0ff */
[----:B------:R-:W-:-:S07]  /*04a0*/  ISETP.NE.AND P1, PT, R4, RZ, PT ;  /* 0x000000ff0400720c */ /* 0x000fce0003f25270 */
[----:B------:R-:W-:Y:S06]  /*04b0*/  @!P0 BRA `(.L_x_8) ;  /* 0x0000000000588947 */ /* 0x000fec0003800000 */
[----:B------:R-:W0:Y:S01]  /*04c0*/  LDC.64 R28, c[0x0][0x388] ;  /* 0x0000e200ff1c7b82 */ /* 0x000e220000000a00 */
[----:B------:R-:W-:Y:S01]  /*04d0*/  IADD3 R9, PT, PT, R7, R24, RZ ;  /* 0x0000001807097210 */ /* 0x000fe20007ffe0ff */
[----:B------:R-:W-:-:S06]  /*04e0*/  IMAD R15, R24, R0, R3 ;  /* 0x00000000180f7224 */ /* 0x000fcc00078e0203 */
[----:B------:R-:W1:Y:S01]  /*04f0*/  LDC.64 R10, c[0x0][0x390] ;  /* 0x0000e400ff0a7b82 */ /* 0x000e620000000a00 */
[----:B0-----:R-:W-:-:S05]  /*0500*/  IMAD.WIDE R28, R9, 0x8, R28 ;  /* 0x00000008091c7825 */ /* 0x001fca00078e021c */
[----:B------:R-:W2:Y:S01]  /*0510*/  LDG.E.64 R26, desc[UR4][R28.64] ;  /* 0x000000041c1a7981 */ /* 0x000ea2000c1e1b00 */
[----:B-1----:R-:W-:-:S05]  /*0520*/  IMAD.WIDE R10, R15, 0x8, R10 ;  /* 0x000000080f0a7825 */ /* 0x002fca00078e020a */
[----:B------:R-:W2:Y:S01]  /*0530*/  LDG.E.64 R8, desc[UR4][R10.64] ;  /* 0x000000040a087981 */ /* 0x000ea2000c1e1b00 */
[----:B------:R-:W-:-:S05]  /*0540*/  IMAD.WIDE R16, R0, 0x8, R10 ;  /* 0x0000000800107825 */ /* 0x000fca00078e020a */
[----:B------:R-:W3:Y:S01]  /*0550*/  LDG.E.64 R14, desc[UR4][R16.64] ;  /* 0x00000004100e7981 */ /* 0x000ee2000c1e1b00 */
[----:B------:R-:W-:-:S03]  /*0560*/  IMAD.WIDE R20, R0, 0x8, R16 ;  /* 0x0000000800147825 */ /* 0x000fc600078e0210 */
[----:B------:R-:W3:Y:S04]  /*0570*/  LDG.E.64 R10, desc[UR4][R28.64+0x8] ;  /* 0x000008041c0a7981 */ /* 0x000ee8000c1e1b00 */
[----:B------:R-:W4:Y:S01]  /*0580*/  LDG.E.64 R18, desc[UR4][R20.64] ;  /* 0x0000000414127981 */ /* 0x000f22000c1e1b00 */
[----:B------:R-:W-:-:S03]  /*0590*/  IMAD.WIDE R22, R0, 0x8, R20 ;  /* 0x0000000800167825 */ /* 0x000fc600078e0214 */
[----:B------:R-:W4:Y:S04]  /*05a0*/  LDG.E.64 R16, desc[UR4][R28.64+0x10] ;  /* 0x000010041c107981 */ /* 0x000f28000c1e1b00 */
[----:B------:R-:W5:Y:S04]  /*05b0*/  LDG.E.64 R22, desc[UR4][R22.64] ;  /* 0x0000000416167981 */ /* 0x000f68000c1e1b00 */
[----:B------:R-:W5:Y:S01]  /*05c0*/  LDG.E.64 R20, desc[UR4][R28.64+0x18] ;  /* 0x000018041c147981 */ /* 0x000f62000c1e1b00 */
[----:B------:R-:W-:Y:S01]  /*05d0*/  IADD3 R24, PT, PT, R24, 0x4, RZ ;  /* 0x0000000418187810 */ /* 0x000fe20007ffe0ff */
[----:B--2---:R-:W-:-:S08]  /*05e0*/  DFMA R8, R26, R8, R12 ;  /* 0x000000081a08722b */ /* 0x004fd0000000000c */
[----:B---3--:R-:W-:-:S08]  /*05f0*/  DFMA R8, R10, R14, R8 ;  /* 0x0000000e0a08722b */ /* 0x008fd00000000008 */
[----:B----4-:R-:W-:-:S08]  /*0600*/  DFMA R8, R16, R18, R8 ;  /* 0x000000121008722b */ /* 0x010fd00000000008 */
[----:B-----5:R-:W-:-:S11]  /*0610*/  DFMA R12, R20, R22, R8 ;  /* 0x00000016140c722b */ /* 0x020fd60000000008 */
.L_x_8:
[----:B------:R-:W-:Y:S05]  /*0620*/  @!P1 BRA `(.L_x_5) ;  /* 0x0000000000689947 */ /* 0x000fea0003800000 */
[----:B------:R-:W-:Y:S02]  /*0630*/  ISETP.NE.AND P0, PT, R4, 0x1, PT ;  /* 0x000000010400780c */ /* 0x000fe40003f05270 */
[----:B------:R-:W-:-:S04]  /*0640*/  LOP3.LUT R6, R5, 0x1, RZ, 0xc0, !PT ;  /* 0x0000000105067812 */ /* 0x000fc800078ec0ff */
[----:B------:R-:W-:-:S07]  /*0650*/  ISETP.NE.U32.AND P1, PT, R6, 0x1, PT ;  /* 0x000000010600780c */ /* 0x000fce0003f25070 */
[----:B------:R-:W0:Y:S01]  /*0660*/  @P0 LDC.64 R18, c[0x0][0x388] ;  /* 0x0000e200ff120b82 */ /* 0x000e220000000a00 */
[----:B------:R-:W-:Y:S01]  /*0670*/  @P0 IADD3 R9, PT, PT, R7, R24, RZ ;  /* 0x0000001807090210 */ /* 0x000fe20007ffe0ff */
[----:B------:R-:W-:-:S06]  /*0680*/  @P0 IMAD R21, R24, R0, R3 ;  /* 0x0000000018150224 */ /* 0x000fcc00078e0203 */
[----:B------:R-:W1:Y:S08]  /*0690*/  @P0 LDC.64 R4, c[0x0][0x390] ;  /* 0x0000e400ff040b82 */ /* 0x000e700000000a00 */
[----:B------:R-:W2:Y:S08]  /*06a0*/  @!P1 LDC.64 R14, c[0x0][0x388] ;  /* 0x0000e200ff0e9b82 */ /* 0x000eb00000000a00 */
[----:B------:R-:W3:Y:S01]  /*06b0*/  @!P1 LDC.64 R10, c[0x0][0x390] ;  /* 0x0000e400ff0a9b82 */ /* 0x000ee20000000a00 */
[----:B0-----:R-:W-:Y:S01]  /*06c0*/  @P0 IMAD.WIDE R18, R9, 0x8, R18 ;  /* 0x0000000809120825 */ /* 0x001fe200078e0212 */
[----:B------:R-:W-:-:S04]  /*06d0*/  @P0 IADD3 R24, PT, PT, R24, 0x2, RZ ;  /* 0x0000000218180810 */ /* 0x000fc80007ffe0ff */
[----:B------:R-:W4:Y:S01]  /*06e0*/  @P0 LDG.E.64 R8, desc[UR4][R18.64] ;  /* 0x0000000412080981 */ /* 0x000f22000c1e1b00 */
[----:B-1----:R-:W-:-:S05]  /*06f0*/  @P0 IMAD.WIDE R20, R21, 0x8, R4 ;  /* 0x0000000815140825 */ /* 0x002fca00078e0204 */
[----:B------:R-:W4:Y:S01]  /*0700*/  @P0 LDG.E.64 R4, desc[UR4][R20.64] ;  /* 0x0000000414040981 */ /* 0x000f22000c1e1b00 */
[----:B------:R-:W-:Y:S01]  /*0710*/  @P0 IMAD.WIDE R16, R0, 0x8, R20 ;  /* 0x0000000800100825 */ /* 0x000fe200078e0214 */
[----:B------:R-:W-:Y:S02]  /*0720*/  @!P1 IADD3 R23, PT, PT, R7, R24, RZ ;  /* 0x0000001807179210 */ /* 0x000fe40007ffe0ff */
[----:B------:R-:W5:Y:S01]  /*0730*/  @P0 LDG.E.64 R6, desc[UR4][R18.64+0x8] ;  /* 0x0000080412060981 */ /* 0x000f62000c1e1b00 */
[----:B------:R-:W-:-:S03]  /*0740*/  @!P1 IMAD R25, R24, R0, R3 ;  /* 0x0000000018199224 */ /* 0x000fc600078e0203 */
[----:B------:R-:W5:Y:S01]  /*0750*/  @P0 LDG.E.64 R16, desc[UR4][R16.64] ;  /* 0x0000000410100981 */ /* 0x000f62000c1e1b00 */
[----:B--2---:R-:W-:-:S04]  /*0760*/  @!P1 IMAD.WIDE R14, R23, 0x8, R14 ;  /* 0x00000008170e9825 */ /* 0x004fc800078e020e */
[----:B---3--:R-:W-:Y:S02]  /*0770*/  @!P1 IMAD.WIDE R10, R25, 0x8, R10 ;  /* 0x00000008190a9825 */ /* 0x008fe400078e020a */
[----:B------:R-:W2:Y:S04]  /*0780*/  @!P1 LDG.E.64 R14, desc[UR4][R14.64] ;  /* 0x000000040e0e9981 */ /* 0x000ea8000c1e1b00 */
[----:B------:R-:W2:Y:S01]  /*0790*/  @!P1 LDG.E.64 R10, desc[UR4][R10.64] ;  /* 0x000000040a0a9981 */ /* 0x000ea2000c1e1b00 */
[----:B----4-:R-:W-:-:S08]  /*07a0*/  @P0 DFMA R4, R8, R4, R12 ;  /* 0x000000040804022b */ /* 0x010fd0000000000c */
[----:B-----5:R-:W-:-:S08]  /*07b0*/  @P0 DFMA R12, R6, R16, R4 ;  /* 0x00000010060c022b */ /* 0x020fd00000000004 */
[----:B--2---:R-:W-:-:S11]  /*07c0*/  @!P1 DFMA R12, R14, R10, R12 ;  /* 0x0000000a0e0c922b */ /* 0x004fd6000000000c */
.L_x_5:
[----:B------:R-:W0:Y:S01]  /*07d0*/  LDC.64 R4, c[0x0][0x398] ;  /* 0x0000e600ff047b82 */ /* 0x000e220000000a00 */
[----:B------:R-:W-:-:S04]  /*07e0*/  IMAD R9, R2, R0, R3 ;  /* 0x0000000002097224 */ /* 0x000fc800078e0203 */
[----:B0-----:R-:W-:-:S03]  /*07f0*/  IMAD.WIDE R2, R9, 0x8, R4 ;  /* 0x0000000809027825 */ /* 0x001fc600078e0204 */
[----:B------:R-:W0:Y:S03]  /*0800*/  LDC.64 R4, c[0x0][0x380] ;  /* 0x0000e000ff047b82 */ /* 0x000e260000000a00 */
[----:B------:R-:W2:Y:S01]  /*0810*/  LDG.E.64 R2, desc[UR4][R2.64] ;  /* 0x0000000402027981 */ /* 0x000ea2000c1e1b00 */
[----:B0-----:R-:W-:Y:S01]  /*0820*/  IMAD.WIDE R4, R9, 0x8, R4 ;  /* 0x0000000809047825 */ /* 0x001fe200078e0204 */
[----:B--2---:R-:W-:-:S06]  /*0830*/  DSETP.GT.AND P0, PT, R2, RZ, PT ;  /* 0x000000ff0200722a */ /* 0x004fcc0003f04000 */
[----:B------:R-:W-:Y:S02]  /*0840*/  FSEL R6, R12, RZ, P0 ;  /* 0x000000ff0c067208 */ /* 0x000fe40000000000 */
[----:B------:R-:W-:-:S05]  /*0850*/  FSEL R7, R13, RZ, P0 ;  /* 0x000000ff0d077208 */ /* 0x000fca0000000000 */
[----:B------:R-:W-:Y:S01]  /*0860*/  STG.E.64 desc[UR4][R4.64], R6 ;  /* 0x0000000604007986 */ /* 0x000fe2000c101b04 */
[----:B------:R-:W-:Y:S05]  /*0870*/  EXIT ;  /* 0x000000000000794d */ /* 0x000fea0003800000 */
.L_x_9:
        /* <DEDUP_REMOVED lines=16> */
.L_x_23:


//--------------------- .text._Z15relu_matrix_mulPdS_S_iii --------------------------
	.section	.text._Z15relu_matrix_mulPdS_S_iii,"ax",@progbits
	.align	128
        .global         _Z15relu_matrix_mulPdS_S_iii
        .type           _Z15relu_matrix_mulPdS_S_iii,@function
        .size           _Z15relu_matrix_mulPdS_S_iii,(.L_x_24 - _Z15relu_matrix_mulPdS_S_iii)
        .other          _Z15relu_matrix_mulPdS_S_iii,@"STO_CUDA_ENTRY STV_DEFAULT"
_Z15relu_matrix_mulPdS_S_iii:
.text._Z15relu_matrix_mulPdS_S_iii:
        /* <DEDUP_REMOVED lines=29> */
[----:B------:R-:W-:Y:S01]  /*01d0*/  MOV R25, R3 ;  /* 0x0000000300197202 */ /* 0x000fe20000000f00 */
[----:B------:R-:W-:-:S07]  /*01e0*/  IMAD.MOV R26, RZ, RZ, -R24 ;  /* 0x000000ffff1a7224 */ /* 0x000fce00078e0a18 */
.L_x_12:
        /* <DEDUP_REMOVED lines=34> */
[----:B------:R-:W-:Y:S01]  /*0410*/  ISETP.NE.AND P1, PT, R26, RZ, PT ;  /* 0x000000ff1a00720c */ /* 0x000fe20003f25270 */
[----:B------:R-:W-:Y:S01]  /*0420*/  IMAD R25, R0, 0x8, R25 ;  /* 0x0000000800197824 */ /* 0x000fe200078e0219 */
[----:B------:R-:W-:-:S03]  /*0430*/  IADD3 R4, PT, PT, R4, 0x8, RZ ;  /* 0x0000000804047810 */ /* 0x000fc60007ffe0ff */
[----:B----4-:R-:W-:-:S08]  /*0440*/  DFMA R8, R14, R16, R8 ;  /* 0x000000100e08722b */ /* 0x010fd00000000008 */
[----:B--2---:R-:W-:Y:S01]  /*0450*/  DFMA R12, R20, R18, R8 ;  /* 0x00000012140c722b */ /* 0x004fe20000000008 */
[----:B------:R-:W-:Y:S10]  /*0460*/  @P1 BRA `(.L_x_12) ;  /* 0xfffffffc00601947 */ /* 0x000ff4000383ffff */
.L_x_11:
        /* <DEDUP_REMOVED lines=27> */
.L_x_13:
[----:B------:R-:W-:Y:S05]  /*0620*/  @!P1 BRA `(.L_x_10) ;  /* 0x0000000000689947 */ /* 0x000fea0003800000 */
[----:B------:R-:W-:Y:S02]  /*0630*/  ISETP.NE.AND P0, PT, R4, 0x1, PT ;  /* 0x000000010400780c */ /* 0x000fe40003f05270 */
[----:B------:R-:W-:-:S04]  /*0640*/  LOP3.LUT R6, R5, 0x1, RZ, 0xc0, !PT ;  /* 0x0000000105067812 */ /* 0x000fc800078ec0ff */
[----:B------:R-:W-:-:S07]  /*0650*/  ISETP.NE.U32.AND P1, PT, R6, 0x1, PT ;  /* 0x000000010600780c */ /* 0x000fce0003f25070 */
[----:B------:R-:W0:Y:S01]  /*0660*/  @P0 LDC.64 R18, c[0x0][0x388] ;  /* 0x0000e200ff120b82 */ /* 0x000e220000000a00 */
[----:B------:R-:W-:Y:S02]  /*0670*/  @P0 IMAD.IADD R9, R7, 0x1, R24 ;  /* 0x0000000107090824 */ /* 0x000fe400078e0218 */
[----:B------:R-:W-:-:S05]  /*0680*/  @P0 IMAD R21, R24, R0, R3 ;  /* 0x0000000018150224 */ /* 0x000fca00078e0203 */
        /* <DEDUP_REMOVED lines=20> */
.L_x_10:
[----:B------:R-:W0:Y:S01]  /*07d0*/  LDC.64 R4, c[0x0][0x380] ;  /* 0x0000e000ff047b82 */ /* 0x000e220000000a00 */
[----:B------:R-:W-:Y:S01]  /*07e0*/  DSETP.MAX.AND P0, P1, RZ, R12, PT ;  /* 0x0000000cff00722a */ /* 0x000fe2000390f000 */
[----:B------:R-:W-:Y:S01]  /*07f0*/  IMAD R3, R2, R0, R3 ;  /* 0x0000000002037224 */ /* 0x000fe200078e0203 */
[----:B------:R-:W-:Y:S01]  /*0800*/  MOV R0, RZ ;  /* 0x000000ff00007202 */ /* 0x000fe20000000f00 */
[----:B------:R-:W-:Y:S01]  /*0810*/  IMAD.MOV.U32 R7, RZ, RZ, R13 ;  /* 0x000000ffff077224 */ /* 0x000fe200078e000d */
[----:B------:R-:W-:-:S04]  /*0820*/  MOV R2, RZ ;  /* 0x000000ff00027202 */ /* 0x000fc80000000f00 */
[----:B------:R-:W-:Y:S02]  /*0830*/  FSEL R9, R0, R7, P0 ;  /* 0x0000000700097208 */ /* 0x000fe40000000000 */
[----:B------:R-:W-:-:S04]  /*0840*/  SEL R2, R2, R12, P0 ;  /* 0x0000000c02027207 */ /* 0x000fc80000000000 */
[----:B------:R-:W-:Y:S01]  /*0850*/  @P1 LOP3.LUT R9, R7, 0x80000, RZ, 0xfc, !PT ;  /* 0x0008000007091812 */ /* 0x000fe200078efcff */
[----:B0-----:R-:W-:-:S03]  /*0860*/  IMAD.WIDE R4, R3, 0x8, R4 ;  /* 0x0000000803047825 */ /* 0x001fc600078e0204 */
[----:B------:R-:W-:-:S05]  /*0870*/  MOV R3, R9 ;  /* 0x0000000900037202 */ /* 0x000fca0000000f00 */
[----:B------:R-:W-:Y:S01]  /*0880*/  STG.E.64 desc[UR4][R4.64], R2 ;  /* 0x0000000204007986 */ /* 0x000fe2000c101b04 */
[----:B------:R-:W-:Y:S05]  /*0890*/  EXIT ;  /* 0x000000000000794d */ /* 0x000fea0003800000 */
.L_x_14:
        /* <DEDUP_REMOVED lines=14> */
.L_x_24:


//--------------------- .text._Z10matrix_mulPdS_S_iii --------------------------
	.section	.text._Z10matrix_mulPdS_S_iii,"ax",@progbits
	.align	128
        .global         _Z10matrix_mulPdS_S_iii
        .type           _Z10matrix_mulPdS_S_iii,@function
        .size           _Z10matrix_mulPdS_S_iii,(.L_x_25 - _Z10matrix_mulPdS_S_iii)
        .other          _Z10matrix_mulPdS_S_iii,@"STO_CUDA_ENTRY STV_DEFAULT"
_Z10matrix_mulPdS_S_iii:
.text._Z10matrix_mulPdS_S_iii:
        /* <DEDUP_REMOVED lines=31> */
.L_x_17:
        /* <DEDUP_REMOVED lines=40> */
.L_x_16:
        /* <DEDUP_REMOVED lines=27> */
.L_x_18:
        /* <DEDUP_REMOVED lines=27> */
.L_x_15:
[----:B------:R-:W0:Y:S01]  /*07d0*/  LDC.64 R4, c[0x0][0x380] ;  /* 0x0000e000ff047b82 */ /* 0x000e220000000a00 */
[----:B------:R-:W-:-:S04]  /*07e0*/  IMAD R3, R2, R0, R3 ;  /* 0x0000000002037224 */ /* 0x000fc800078e0203 */
[----:B0-----:R-:W-:-:S05]  /*07f0*/  IMAD.WIDE R2, R3, 0x8, R4 ;  /* 0x0000000803027825 */ /* 0x001fca00078e0204 */
[----:B------:R-:W-:Y:S01]  /*0800*/  STG.E.64 desc[UR4][R2.64], R12 ;  /* 0x0000000c02007986 */ /* 0x000fe2000c101b04 */
[----:B------:R-:W-:Y:S05]  /*0810*/  EXIT ;  /* 0x000000000000794d */ /* 0x000fea0003800000 */
.L_x_19:
        /* <DEDUP_REMOVED lines=14> */
.L_x_25:


//--------------------- .nv.shared.reserved.0     --------------------------
	.section	.nv.shared.reserved.0,"aw",@nobits
	.weak		__nv_reservedSMEM_offset_0_alias
	.size		__nv_reservedSMEM_offset_0_alias, 0, 64
	.other		__nv_reservedSMEM_offset_0_alias,@"STO_CUDA_RESERVED_SHARED STV_DEFAULT"
__nv_reservedSMEM_offset_0_alias:
	.zero		0
	.zero		64


//--------------------- .nv.constant0._Z6d_reluPdS_S_i --------------------------
	.section	.nv.constant0._Z6d_reluPdS_S_i,"a",@progbits
	.sectionflags	@""
	.align	4
.nv.constant0._Z6d_reluPdS_S_i:
	.zero		924


//--------------------- .nv.constant0._Z10vector_subPdS_S_i --------------------------
	.section	.nv.constant0._Z10vector_subPdS_S_i,"a",@progbits
	.sectionflags	@""
	.align	4
.nv.constant0._Z10vector_subPdS_S_i:
	.zero		924


//--------------------- .nv.constant0._Z16matrix_transposePdS_ii --------------------------
	.section	.nv.constant0._Z16matrix_transposePdS_ii,"a",@progbits
	.sectionflags	@""
	.align	4
.nv.constant0._Z16matrix_transposePdS_ii:
	.zero		920


//--------------------- .nv.constant0._Z17d_relu_matrix_mulPdS_S_S_iii --------------------------
	.section	.nv.constant0._Z17d_relu_matrix_mulPdS_S_S_iii,"a",@progbits
	.sectionflags	@""
	.align	4
.nv.constant0._Z17d_relu_matrix_mulPdS_S_S_iii:
	.zero		940


//--------------------- .nv.constant0._Z15relu_matrix_mulPdS_S_iii --------------------------
	.section	.nv.constant0._Z15relu_matrix_mulPdS_S_iii,"a",@progbits
	.sectionflags	@""
	.align	4
.nv.constant0._Z15relu_matrix_mulPdS_S_iii:
	.zero		932


//--------------------- .nv.constant0._Z10matrix_mulPdS_S_iii --------------------------
	.section	.nv.constant0._Z10matrix_mulPdS_S_iii,"a",@progbits
	.sectionflags	@""
	.align	4
.nv.constant0._Z10matrix_mulPdS_S_iii:
	.zero		932


//--------------------- SYMBOLS --------------------------

	.type		.nv.reservedSmem.offset0,@object
	.size		.nv.reservedSmem.offset0,0x4
